	.headerflags	@"EF_CUDA_TEXMODE_UNIFIED EF_CUDA_64BIT_ADDRESS EF_CUDA_ACCELERATORS EF_CUDA_SM90 EF_CUDA_VIRTUAL_SM(EF_CUDA_SM90)"
	.elftype	@"ET_EXEC"


//--------------------- .nv.info                  --------------------------
	.section	.nv.info,"",@"SHT_CUDA_INFO"
	.align	4


	//----- nvinfo : EIATTR_REGCOUNT
	.align		4
        /*0000*/ 	.byte	0x04, 0x2f
        /*0002*/ 	.short	(.L_3 - .L_2)
	.align		4
.L_2:
        /*0004*/ 	.word	index@(triton_poi_fused__native_batch_norm_legit_no_training_relu_7)
        /*0008*/ 	.word	0x00000028


	//----- nvinfo : EIATTR_MIN_STACK_SIZE
	.align		4
.L_3:
        /*000c*/ 	.byte	0x04, 0x12
        /*000e*/ 	.short	(.L_5 - .L_4)
	.align		4
.L_4:
        /*0010*/ 	.word	index@(triton_poi_fused__native_batch_norm_legit_no_training_relu_7)
        /*0014*/ 	.word	0x00000000


	//----- nvinfo : EIATTR_FRAME_SIZE
	.align		4
.L_5:
        /*0018*/ 	.byte	0x04, 0x11
        /*001a*/ 	.short	(.L_7 - .L_6)
	.align		4
.L_6:
        /*001c*/ 	.word	index@(triton_poi_fused__native_batch_norm_legit_no_training_relu_7)
        /*0020*/ 	.word	0x00000000


	//----- nvinfo : EIATTR_MIN_STACK_SIZE
	.align		4
.L_7:
        /*0024*/ 	.byte	0x04, 0x12
        /*0026*/ 	.short	(.L_9 - .L_8)
	.align		4
.L_8:
        /*0028*/ 	.word	index@(triton_poi_fused__native_batch_norm_legit_no_training_relu_7)
        /*002c*/ 	.word	0x00000000
.L_9:


//--------------------- .nv.info.triton_poi_fused__native_batch_norm_legit_no_training_relu_7 --------------------------
	.section	.nv.info.triton_poi_fused__native_batch_norm_legit_no_training_relu_7,"",@"SHT_CUDA_INFO"
	.sectionflags	@""
	.align	4


	//----- nvinfo : EIATTR_CUDA_API_VERSION
	.align		4
        /*0000*/ 	.byte	0x04, 0x37
        /*0002*/ 	.short	(.L_11 - .L_10)
.L_10:
        /*0004*/ 	.word	0x0000007c


	//----- nvinfo : EIATTR_KPARAM_INFO
	.align		4
.L_11:
        /*0008*/ 	.byte	0x04, 0x17
        /*000a*/ 	.short	(.L_13 - .L_12)
.L_12:
        /*000c*/ 	.word	0x00000000
        /*0010*/ 	.short	0x0007
        /*0012*/ 	.short	0x0034
        /*0014*/ 	.byte	0x00, 0xf0, 0x11, 0x00


	//----- nvinfo : EIATTR_KPARAM_INFO
	.align		4
.L_13:
        /*0018*/ 	.byte	0x04, 0x17
        /*001a*/ 	.short	(.L_15 - .L_14)
.L_14:
        /*001c*/ 	.word	0x00000000
        /*0020*/ 	.short	0x0006
        /*0022*/ 	.short	0x0030
        /*0024*/ 	.byte	0x00, 0xf0, 0x11, 0x00


	//----- nvinfo : EIATTR_KPARAM_INFO
	.align		4
.L_15:
        /*0028*/ 	.byte	0x04, 0x17
        /*002a*/ 	.short	(.L_17 - .L_16)
.L_16:
        /*002c*/ 	.word	0x00000000
        /*0030*/ 	.short	0x0005
        /*0032*/ 	.short	0x0028
        /*0034*/ 	.byte	0x00, 0xf4, 0x21, 0x00


	//----- nvinfo : EIATTR_KPARAM_INFO
	.align		4
.L_17:
        /*0038*/ 	.byte	0x04, 0x17
        /*003a*/ 	.short	(.L_19 - .L_18)
.L_18:
        /*003c*/ 	.word	0x00000000
        /*0040*/ 	.short	0x0004
        /*0042*/ 	.short	0x0020
        /*0044*/ 	.byte	0x00, 0xf4, 0x21, 0x00


	//----- nvinfo : EIATTR_KPARAM_INFO
	.align		4
.L_19:
        /*0048*/ 	.byte	0x04, 0x17
        /*004a*/ 	.short	(.L_21 - .L_20)
.L_20:
        /*004c*/ 	.word	0x00000000
        /*0050*/ 	.short	0x0003
        /*0052*/ 	.short	0x0018
        /*0054*/ 	.byte	0x00, 0xf4, 0x21, 0x00


	//----- nvinfo : EIATTR_KPARAM_INFO
	.align		4
.L_21:
        /*0058*/ 	.byte	0x04, 0x17
        /*005a*/ 	.short	(.L_23 - .L_22)
.L_22:
        /*005c*/ 	.word	0x00000000
        /*0060*/ 	.short	0x0002
        /*0062*/ 	.short	0x0010
        /*0064*/ 	.byte	0x00, 0xf4, 0x21, 0x00


	//----- nvinfo : EIATTR_KPARAM_INFO
	.align		4
.L_23:
        /*0068*/ 	.byte	0x04, 0x17
        /*006a*/ 	.short	(.L_25 - .L_24)
.L_24:
        /*006c*/ 	.word	0x00000000
        /*0070*/ 	.short	0x0001
        /*0072*/ 	.short	0x0008
        /*0074*/ 	.byte	0x00, 0xf4, 0x21, 0x00


	//----- nvinfo : EIATTR_KPARAM_INFO
	.align		4
.L_25:
        /*0078*/ 	.byte	0x04, 0x17
        /*007a*/ 	.short	(.L_27 - .L_26)
.L_26:
        /*007c*/ 	.word	0x00000000
        /*0080*/ 	.short	0x0000
        /*0082*/ 	.short	0x0000
        /*0084*/ 	.byte	0x00, 0xf4, 0x21, 0x00


	//----- nvinfo : EIATTR_SPARSE_MMA_MASK
	.align		4
.L_27:
        /*0088*/ 	.byte	0x03, 0x50
        /*008a*/ 	.short	0x0000


	//----- nvinfo : EIATTR_MAXREG_COUNT
	.align		4
        /*008c*/ 	.byte	0x03, 0x1b
        /*008e*/ 	.short	0x00ff


	//----- nvinfo : EIATTR_EXIT_INSTR_OFFSETS
	.align		4
        /*0090*/ 	.byte	0x04, 0x1c
        /*0092*/ 	.short	(.L_29 - .L_28)


	//   ....[0]....
.L_28:
        /*0094*/ 	.word	0x00001de0


	//   ....[1]....
        /*0098*/ 	.word	0x00001e80


	//----- nvinfo : EIATTR_REQNTID
	.align		4
.L_29:
        /*009c*/ 	.byte	0x04, 0x10
        /*009e*/ 	.short	(.L_31 - .L_30)
.L_30:
        /*00a0*/ 	.word	0x00000100
        /*00a4*/ 	.word	0x00000001
        /*00a8*/ 	.word	0x00000001


	//----- nvinfo : EIATTR_CBANK_PARAM_SIZE
	.align		4
.L_31:
        /*00ac*/ 	.byte	0x03, 0x19
        /*00ae*/ 	.short	0x0038


	//----- nvinfo : EIATTR_PARAM_CBANK
	.align		4
        /*00b0*/ 	.byte	0x04, 0x0a
        /*00b2*/ 	.short	(.L_33 - .L_32)
	.align		4
.L_32:
        /*00b4*/ 	.word	index@(.nv.constant0.triton_poi_fused__native_batch_norm_legit_no_training_relu_7)
        /*00b8*/ 	.short	0x0210
        /*00ba*/ 	.short	0x0038


	//----- nvinfo : EIATTR_SW_WAR
	.align		4
.L_33:
        /*00bc*/ 	.byte	0x04, 0x36
        /*00be*/ 	.short	(.L_35 - .L_34)
.L_34:
        /*00c0*/ 	.word	0x00000008
.L_35:


//--------------------- .nv.callgraph             --------------------------
	.section	.nv.callgraph,"",@"SHT_CUDA_CALLGRAPH"
	.align	4
	.sectionentsize	8
	.align		4
        /*0000*/ 	.word	0x00000000
	.align		4
        /*0004*/ 	.word	0xffffffff
	.align		4
        /*0008*/ 	.word	0x00000000
	.align		4
        /*000c*/ 	.word	0xfffffffe
	.align		4
        /*0010*/ 	.word	0x00000000
	.align		4
        /*0014*/ 	.word	0xfffffffd
	.align		4
        /*0018*/ 	.word	0x00000000
	.align		4
        /*001c*/ 	.word	0xfffffffc


//--------------------- .nv.constant4             --------------------------
	.section	.nv.constant4,"a",@progbits
	.align	8
	.align		8
.nv.constant4:
        /*0000*/ 	.dword	_$_str
	.align		8
        /*0008*/ 	.dword	_$_str_$_2


//--------------------- .text.triton_poi_fused__native_batch_norm_legit_no_training_relu_7 --------------------------
	.section	.text.triton_poi_fused__native_batch_norm_legit_no_training_relu_7,"ax",@progbits
	.sectionflags	@"SHF_BARRIERS=1"
	.align	128
        .global         triton_poi_fused__native_batch_norm_legit_no_training_relu_7
        .type           triton_poi_fused__native_batch_norm_legit_no_training_relu_7,@function
        .size           triton_poi_fused__native_batch_norm_legit_no_training_relu_7,(.L_x_1 - triton_poi_fused__native_batch_norm_legit_no_training_relu_7)
        .other          triton_poi_fused__native_batch_norm_legit_no_training_relu_7,@"STO_CUDA_ENTRY STV_DEFAULT"
triton_poi_fused__native_batch_norm_legit_no_training_relu_7:
.text.triton_poi_fused__native_batch_norm_legit_no_training_relu_7:
[----:B------:R-:W0:Y:S01]  /*0000*/  LDC R1, c[0x0][0x28] ;  /* 0x00000a00ff017b82 */ /* 0x000e220000000800 */
[----:B------:R-:W1:Y:S01]  /*0010*/  S2R R28, SR_CTAID.Y ;  /* 0x00000000001c7919 */ /* 0x000e620000002600 */
[----:B------:R-:W-:Y:S01]  /*0020*/  ULDC.64 UR6, c[0x0][0x208] ;  /* 0x0000820000067ab9 */ /* 0x000fe20000000a00 */
[----:B------:R-:W-:Y:S02]  /*0030*/  CS2R R8, SRZ ;  /* 0x0000000000087805 */ /* 0x000fe4000001ff00 */
[----:B------:R-:W-:Y:S01]  /*0040*/  CS2R R10, SRZ ;  /* 0x00000000000a7805 */ /* 0x000fe2000001ff00 */
[----:B------:R-:W2:Y:S01]  /*0050*/  S2R R24, SR_TID.X ;  /* 0x0000000000187919 */ /* 0x000ea20000002100 */
[----:B------:R-:W-:Y:S02]  /*0060*/  CS2R R20, SRZ ;  /* 0x0000000000147805 */ /* 0x000fe4000001ff00 */
[----:B------:R-:W-:Y:S01]  /*0070*/  CS2R R22, SRZ ;  /* 0x0000000000167805 */ /* 0x000fe2000001ff00 */
[----:B------:R-:W3:Y:S01]  /*0080*/  S2R R25, SR_CTAID.X ;  /* 0x0000000000197919 */ /* 0x000ee20000002500 */
[----:B-1----:R-:W-:-:S02]  /*0090*/  IMAD.SHL.U32 R28, R28, 0x40, RZ ;  /* 0x000000401c1c7824 */ /* 0x002fc400078e00ff */
[----:B--2---:R-:W-:Y:S01]  /*00a0*/  IMAD.SHL.U32 R3, R24, 0x4, RZ ;  /* 0x0000000418037824 */ /* 0x004fe200078e00ff */
[----:B------:R-:W-:Y:S01]  /*00b0*/  SHF.R.U32.HI R0, RZ, 0x4, R24 ;  /* 0x00000004ff007819 */ /* 0x000fe20000011618 */
[----:B---3--:R-:W-:-:S03]  /*00c0*/  IMAD.SHL.U32 R25, R25, 0x40, RZ ;  /* 0x0000004019197824 */ /* 0x008fc600078e00ff */
[----:B------:R-:W-:Y:S02]  /*00d0*/  LOP3.LUT R3, R28, 0x3c, R3, 0xf8, !PT ;  /* 0x0000003c1c037812 */ /* 0x000fe400078ef803 */
[----:B------:R-:W-:Y:S02]  /*00e0*/  SGXT.U32 R0, R0, 0x4 ;  /* 0x000000040000781a */ /* 0x000fe40000000000 */
[C---:B------:R-:W-:Y:S01]  /*00f0*/  ISETP.GE.AND P0, PT, R3.reuse, 0x600, PT ;  /* 0x000006000300780c */ /* 0x040fe20003f06270 */
[----:B------:R-:W-:Y:S01]  /*0100*/  IMAD.HI R2, R3, 0x2aaaaaab, RZ ;  /* 0x2aaaaaab03027827 */ /* 0x000fe200078e02ff */
[----:B------:R-:W-:Y:S02]  /*0110*/  LOP3.LUT R6, R25, 0x10, R0, 0xfe, !PT ;  /* 0x0000001019067812 */ /* 0x000fe400078efe00 */
[----:B------:R-:W-:Y:S02]  /*0120*/  LOP3.LUT R7, R25, 0x30, R0, 0xfe, !PT ;  /* 0x0000003019077812 */ /* 0x000fe400078efe00 */
[----:B------:R-:W-:-:S02]  /*0130*/  SHF.R.U32.HI R5, RZ, 0x1f, R2 ;  /* 0x0000001fff057819 */ /* 0x000fc40000011602 */
[----:B------:R-:W-:Y:S02]  /*0140*/  ISETP.LT.AND P2, PT, R6, 0x3c1, !P0 ;  /* 0x000003c10600780c */ /* 0x000fe40004741270 */
[----:B------:R-:W-:Y:S02]  /*0150*/  LEA.HI.SX32 R2, R2, R5, 0x1a ;  /* 0x0000000502027211 */ /* 0x000fe400078fd2ff */
[----:B------:R-:W-:Y:S01]  /*0160*/  LOP3.LUT R6, R25, 0x20, R0, 0xfe, !PT ;  /* 0x0000002019067812 */ /* 0x000fe200078efe00 */
[----:B------:R-:W1:Y:S01]  /*0170*/  LDC.64 R4, c[0x0][0x210] ;  /* 0x00008400ff047b82 */ /* 0x000e620000000a00 */
[----:B------:R-:W-:Y:S01]  /*0180*/  LOP3.LUT R0, R25, R0, RZ, 0xfc, !PT ;  /* 0x0000000019007212 */ /* 0x000fe200078efcff */
[----:B------:R-:W-:Y:S01]  /*0190*/  IMAD R29, R2, -0x180, R3 ;  /* 0xfffffe80021d7824 */ /* 0x000fe200078e0203 */
[----:B------:R-:W-:Y:S02]  /*01a0*/  ISETP.LT.AND P3, PT, R6, 0x3c1, !P0 ;  /* 0x000003c10600780c */ /* 0x000fe40004761270 */
[----:B------:R-:W-:Y:S01]  /*01b0*/  ISETP.LT.AND P1, PT, R0, 0x3c1, !P0 ;  /* 0x000003c10000780c */ /* 0x000fe20004721270 */
[----:B------:R-:W-:Y:S01]  /*01c0*/  IMAD R3, R2, 0x5a180, R29 ;  /* 0x0005a18002037824 */ /* 0x000fe200078e021d */
[----:B------:R-:W-:-:S03]  /*01d0*/  ISETP.LT.AND P4, PT, R7, 0x3c1, !P0 ;  /* 0x000003c10700780c */ /* 0x000fc60004781270 */
[----:B------:R-:W-:Y:S02]  /*01e0*/  IMAD R17, R0, 0x180, R3 ;  /* 0x0000018000117824 */ /* 0x000fe400078e0203 */
[----:B------:R-:W2:Y:S02]  /*01f0*/  LDC.64 R2, c[0x0][0x218] ;  /* 0x00008600ff027b82 */ /* 0x000ea40000000a00 */
[C---:B------:R-:W-:Y:S02]  /*0200*/  VIADD R19, R17.reuse, 0x1800 ;  /* 0x0000180011137836 */ /* 0x040fe40000000000 */
[C---:B------:R-:W-:Y:S02]  /*0210*/  VIADD R27, R17.reuse, 0x3000 ;  /* 0x00003000111b7836 */ /* 0x040fe40000000000 */
[----:B------:R-:W-:Y:S01]  /*0220*/  VIADD R31, R17, 0x4800 ;  /* 0x00004800111f7836 */ /* 0x000fe20000000000 */
[----:B------:R-:W-:Y:S02]  /*0230*/  LOP3.LUT R0, R25, 0x3f, R24, 0xf8, !PT ;  /* 0x0000003f19007812 */ /* 0x000fe400078ef818 */
[----:B------:R-:W-:-:S02]  /*0240*/  SHF.R.U32.HI R25, RZ, 0x6, R24 ;  /* 0x00000006ff197819 */ /* 0x000fc40000011618 */
[----:B------:R-:W-:Y:S01]  /*0250*/  CS2R R6, SRZ ;  /* 0x0000000000067805 */ /* 0x000fe2000001ff00 */
[----:B-1----:R-:W-:-:S04]  /*0260*/  IMAD.WIDE R16, R17, 0x4, R4 ;  /* 0x0000000411107825 */ /* 0x002fc800078e0204 */
[----:B--2---:R-:W-:Y:S01]  /*0270*/  IMAD.WIDE R32, R29, 0x4, R2 ;  /* 0x000000041d207825 */ /* 0x004fe200078e0202 */
[----:B------:R-:W-:Y:S01]  /*0280*/  SGXT.U32 R25, R25, 0x2 ;  /* 0x000000021919781a */ /* 0x000fe20000000000 */
[----:B------:R-:W1:Y:S01]  /*0290*/  LDC.64 R2, c[0x0][0x220] ;  /* 0x00008800ff027b82 */ /* 0x000e620000000a00 */
[----:B------:R-:W2:Y:S01]  /*02a0*/  @P1 LDG.E.EL.128 R8, desc[UR6][R16.64] ;  /* 0x0000000610081981 */ /* 0x000ea2000c2e1d00 */
[----:B------:R-:W-:-:S04]  /*02b0*/  IMAD.WIDE R18, R19, 0x4, R4 ;  /* 0x0000000413127825 */ /* 0x000fc800078e0204 */
[----:B------:R-:W-:-:S04]  /*02c0*/  IMAD.WIDE R26, R27, 0x4, R4 ;  /* 0x000000041b1a7825 */ /* 0x000fc800078e0204 */
[----:B------:R-:W-:Y:S01]  /*02d0*/  IMAD.WIDE R30, R31, 0x4, R4 ;  /* 0x000000041f1e7825 */ /* 0x000fe200078e0204 */
[----:B------:R-:W-:Y:S02]  /*02e0*/  CS2R R4, SRZ ;  /* 0x0000000000047805 */ /* 0x000fe4000001ff00 */
[----:B------:R-:W-:Y:S02]  /*02f0*/  LOP3.LUT R28, R25, R28, RZ, 0xfc, !PT ;  /* 0x0000001c191c7212 */ /* 0x000fe400078efcff */
[----:B------:R-:W-:Y:S01]  /*0300*/  CS2R R24, SRZ ;  /* 0x0000000000187805 */ /* 0x000fe2000001ff00 */
[----:B------:R-:W3:Y:S04]  /*0310*/  @P2 LDG.E.EL.128 R20, desc[UR6][R18.64] ;  /* 0x0000000612142981 */ /* 0x000ee8000c2e1d00 */
[----:B------:R4:W5:Y:S01]  /*0320*/  @P3 LDG.E.EL.128 R4, desc[UR6][R26.64] ;  /* 0x000000061a043981 */ /* 0x000962000c2e1d00 */
[----:B-1----:R-:W-:Y:S01]  /*0330*/  IMAD.WIDE R2, R29, 0x4, R2 ;  /* 0x000000041d027825 */ /* 0x002fe200078e0202 */
[----:B0---4-:R-:W-:-:S02]  /*0340*/  CS2R R26, SRZ ;  /* 0x00000000001a7805 */ /* 0x011fc4000001ff00 */
[----:B------:R-:W-:Y:S02]  /*0350*/  CS2R R12, SRZ ;  /* 0x00000000000c7805 */ /* 0x000fe4000001ff00 */
[----:B------:R-:W-:Y:S02]  /*0360*/  CS2R R14, SRZ ;  /* 0x00000000000e7805 */ /* 0x000fe4000001ff00 */
[----:B------:R-:W-:Y:S02]  /*0370*/  CS2R R16, SRZ ;  /* 0x0000000000107805 */ /* 0x000fe4000001ff00 */
[----:B------:R-:W-:Y:S01]  /*0380*/  CS2R R18, SRZ ;  /* 0x0000000000127805 */ /* 0x000fe2000001ff00 */
[----:B------:R0:W4:Y:S04]  /*0390*/  @!P0 LDG.E.EL.128 R24, desc[UR6][R2.64] ;  /* 0x0000000602188981 */ /* 0x000128000c2e1d00 */
[----:B------:R-:W2:Y:S04]  /*03a0*/  @P4 LDG.E.EL.128 R12, desc[UR6][R30.64] ;  /* 0x000000061e0c4981 */ /* 0x000ea8000c2e1d00 */
[----:B------:R-:W2:Y:S01]  /*03b0*/  @!P0 LDG.E.EL.128 R16, desc[UR6][R32.64] ;  /* 0x0000000620108981 */ /* 0x000ea2000c2e1d00 */
[----:B0-----:R-:W-:-:S02]  /*03c0*/  IMAD.MOV.U32 R2, RZ, RZ, 0x3e800000 ;  /* 0x3e800000ff027424 */ /* 0x001fc400078e00ff */
[----:B----4-:R-:W-:Y:S01]  /*03d0*/  FADD R24, R24, 0.0010000000474974513054 ;  /* 0x3a83126f18187421 */ /* 0x010fe20000000000 */
[----:B------:R-:W-:-:S05]  /*03e0*/  FADD R27, R27, 0.0010000000474974513054 ;  /* 0x3a83126f1b1b7421 */ /* 0x000fca0000000000 */
[----:B------:R-:W0:Y:S01]  /*03f0*/  MUFU.SQRT R24, R24 ;  /* 0x0000001800187308 */ /* 0x000e220000002000 */
[C---:B--2---:R-:W-:Y:S01]  /*0400*/  FADD R8, -R16.reuse, R8 ;  /* 0x0000000810087221 */ /* 0x044fe20000000100 */
[C---:B---3--:R-:W-:Y:S01]  /*0410*/  FADD R20, -R16.reuse, R20 ;  /* 0x0000001410147221 */ /* 0x048fe20000000100 */
[C---:B-----5:R-:W-:Y:S01]  /*0420*/  FADD R4, -R16.reuse, R4 ;  /* 0x0000000410047221 */ /* 0x060fe20000000100 */
[----:B------:R-:W-:Y:S01]  /*0430*/  FADD R12, -R16, R12 ;  /* 0x0000000c100c7221 */ /* 0x000fe20000000100 */
[C---:B------:R-:W-:Y:S01]  /*0440*/  FADD R10, -R18.reuse, R10 ;  /* 0x0000000a120a7221 */ /* 0x040fe20000000100 */
[C---:B------:R-:W-:Y:S01]  /*0450*/  FADD R16, -R18.reuse, R22 ;  /* 0x0000001612107221 */ /* 0x040fe20000000100 */
[C---:B------:R-:W-:Y:S01]  /*0460*/  FADD R6, -R18.reuse, R6 ;  /* 0x0000000612067221 */ /* 0x040fe20000000100 */
[----:B------:R-:W-:Y:S02]  /*0470*/  FADD R18, -R18, R14 ;  /* 0x0000000e12127221 */ /* 0x000fe40000000100 */
[----:B------:R-:W1:Y:S01]  /*0480*/  MUFU.SQRT R14, R27 ;  /* 0x0000001b000e7308 */ /* 0x000e620000002000 */
[----:B------:R-:W-:Y:S01]  /*0490*/  FADD R26, R26, 0.0010000000474974513054 ;  /* 0x3a83126f1a1a7421 */ /* 0x000fe20000000000 */
[C---:B------:R-:W-:Y:S01]  /*04a0*/  FADD R9, -R17.reuse, R9 ;  /* 0x0000000911097221 */ /* 0x040fe20000000100 */
[C---:B------:R-:W-:Y:S01]  /*04b0*/  FADD R21, -R17.reuse, R21 ;  /* 0x0000001511157221 */ /* 0x040fe20000000100 */
[C---:B------:R-:W-:Y:S01]  /*04c0*/  FADD R5, -R17.reuse, R5 ;  /* 0x0000000511057221 */ /* 0x040fe20000000100 */
[----:B------:R-:W-:Y:S01]  /*04d0*/  FADD R13, -R17, R13 ;  /* 0x0000000d110d7221 */ /* 0x000fe20000000100 */
[----:B0-----:R-:W-:-:S02]  /*04e0*/  FSETP.GT.AND P6, PT, R24, 8.50705917302346158658e+37, PT ;  /* 0x7e8000001800780b */ /* 0x001fc40003fc4000 */
[----:B------:R-:W0:Y:S01]  /*04f0*/  MUFU.SQRT R17, R26 ;  /* 0x0000001a00117308 */ /* 0x000e220000002000 */
[----:B------:R-:W-:Y:S01]  /*0500*/  FADD R25, R25, 0.0010000000474974513054 ;  /* 0x3a83126f19197421 */ /* 0x000fe20000000000 */
[----:B------:R-:W-:Y:S02]  /*0510*/  FSETP.GEU.AND P1, PT, R24, 1.175494350822287508e-38, PT ;  /* 0x008000001800780b */ /* 0x000fe40003f2e000 */
[----:B-1----:R-:W-:-:S04]  /*0520*/  FSETP.GT.AND P4, PT, R14, 8.50705917302346158658e+37, PT ;  /* 0x7e8000000e00780b */ /* 0x002fc80003f84000 */
[----:B------:R-:W1:Y:S01]  /*0530*/  MUFU.SQRT R25, R25 ;  /* 0x0000001900197308 */ /* 0x000e620000002000 */
[----:B------:R-:W-:Y:S02]  /*0540*/  FSETP.GEU.AND P5, PT, R14, 1.175494350822287508e-38, PT ;  /* 0x008000000e00780b */ /* 0x000fe40003fae000 */
[----:B------:R-:W-:Y:S01]  /*0550*/  FSEL R30, R2, 1, P6 ;  /* 0x3f800000021e7808 */ /* 0x000fe20003000000 */
[----:B------:R-:W-:Y:S01]  /*0560*/  @P6 FMUL R24, R24, 0.25 ;  /* 0x3e80000018186820 */ /* 0x000fe20000400000 */
[----:B0-----:R-:W-:-:S03]  /*0570*/  FSETP.GT.AND P6, PT, R17, 8.50705917302346158658e+37, PT ;  /* 0x7e8000001100780b */ /* 0x001fc60003fc4000 */
[----:B------:R-:W-:Y:S01]  /*0580*/  @!P1 FMUL R24, R24, 16777216 ;  /* 0x4b80000018189820 */ /* 0x000fe20000400000 */
[----:B------:R-:W-:Y:S01]  /*0590*/  @!P1 FMUL R30, R30, 16777216 ;  /* 0x4b8000001e1e9820 */ /* 0x000fe20000400000 */
[----:B------:R-:W-:Y:S01]  /*05a0*/  FSETP.GEU.AND P1, PT, R17, 1.175494350822287508e-38, PT ;  /* 0x008000001100780b */ /* 0x000fe20003f2e000 */
[----:B------:R-:W-:Y:S01]  /*05b0*/  @P4 FMUL R14, R14, 0.25 ;  /* 0x3e8000000e0e4820 */ /* 0x000fe20000400000 */
[----:B-1----:R-:W-:-:S03]  /*05c0*/  FSETP.GT.AND P2, PT, R25, 8.50705917302346158658e+37, PT ;  /* 0x7e8000001900780b */ /* 0x002fc60003f44000 */
[----:B------:R-:W-:Y:S01]  /*05d0*/  @!P5 FMUL R14, R14, 16777216 ;  /* 0x4b8000000e0ed820 */ /* 0x000fe20000400000 */
[----:B------:R-:W-:Y:S02]  /*05e0*/  FSETP.GEU.AND P3, PT, R25, 1.175494350822287508e-38, PT ;  /* 0x008000001900780b */ /* 0x000fe40003f6e000 */
[----:B------:R-:W-:-:S03]  /*05f0*/  @P6 FMUL R17, R17, 0.25 ;  /* 0x3e80000011116820 */ /* 0x000fc60000400000 */
[----:B------:R-:W0:Y:S01]  /*0600*/  MUFU.RCP R14, R14 ;  /* 0x0000000e000e7308 */ /* 0x000e220000001000 */
[C---:B------:R-:W-:Y:S01]  /*0610*/  FADD R11, -R19.reuse, R11 ;  /* 0x0000000b130b7221 */ /* 0x040fe20000000100 */
[C---:B------:R-:W-:Y:S01]  /*0620*/  FADD R22, -R19.reuse, R23 ;  /* 0x0000001713167221 */ /* 0x040fe20000000100 */
[----:B------:R-:W-:Y:S01]  /*0630*/  FADD R7, -R19, R7 ;  /* 0x0000000713077221 */ /* 0x000fe20000000100 */
[----:B------:R-:W-:Y:S01]  /*0640*/  @!P1 FMUL R17, R17, 16777216 ;  /* 0x4b80000011119820 */ /* 0x000fe20000400000 */
[----:B------:R-:W-:Y:S01]  /*0650*/  FADD R19, -R19, R15 ;  /* 0x0000000f13137221 */ /* 0x000fe20000000100 */
[----:B------:R-:W-:Y:S01]  /*0660*/  FSEL R15, R2, 1, P4 ;  /* 0x3f800000020f7808 */ /* 0x000fe20002000000 */
[----:B------:R-:W-:-:S03]  /*0670*/  @P2 FMUL R25, R25, 0.25 ;  /* 0x3e80000019192820 */ /* 0x000fc60000400000 */
[----:B------:R-:W1:Y:S01]  /*0680*/  MUFU.RCP R17, R17 ;  /* 0x0000001100117308 */ /* 0x000e620000001000 */
[----:B------:R-:W-:Y:S01]  /*0690*/  @!P5 FMUL R15, R15, 16777216 ;  /* 0x4b8000000f0fd820 */ /* 0x000fe20000400000 */
[----:B------:R-:W-:-:S03]  /*06a0*/  @!P3 FMUL R25, R25, 16777216 ;  /* 0x4b8000001919b820 */ /* 0x000fc60000400000 */
[----:B0-----:R-:W-:Y:S01]  /*06b0*/  FMUL R26, R14, R15 ;  /* 0x0000000f0e1a7220 */ /* 0x001fe20000400000 */
[C---:B------:R-:W-:Y:S02]  /*06c0*/  FSEL R14, R2.reuse, 1, P6 ;  /* 0x3f800000020e7808 */ /* 0x040fe40003000000 */
[----:B------:R1:W0:Y:S01]  /*06d0*/  MUFU.RCP R34, R25 ;  /* 0x0000001900227308 */ /* 0x0002220000001000 */
[----:B------:R-:W-:Y:S02]  /*06e0*/  FSEL R3, R2, 1, P2 ;  /* 0x3f80000002037808 */ /* 0x000fe40001000000 */
[----:B------:R-:W-:-:S03]  /*06f0*/  @!P1 FMUL R14, R14, 16777216 ;  /* 0x4b8000000e0e9820 */ /* 0x000fc60000400000 */
[----:B------:R-:W-:Y:S01]  /*0700*/  @!P3 FMUL R3, R3, 16777216 ;  /* 0x4b8000000303b820 */ /* 0x000fe20000400000 */
[----:B-1----:R-:W-:Y:S01]  /*0710*/  FMUL R25, R17, R14 ;  /* 0x0000000e11197220 */ /* 0x002fe20000400000 */
[----:B------:R1:W2:Y:S03]  /*0720*/  MUFU.RCP R27, R24 ;  /* 0x00000018001b7308 */ /* 0x0002a60000001000 */
[----:B------:R-:W-:Y:S01]  /*0730*/  FMUL R15, R25, R6 ;  /* 0x00000006190f7220 */ /* 0x000fe20000400000 */
[----:B0-----:R-:W-:Y:S02]  /*0740*/  FMUL R34, R34, R3 ;  /* 0x0000000322227220 */ /* 0x001fe40000400000 */
[----:B------:R-:W0:Y:S01]  /*0750*/  LDC.64 R2, c[0x0][0x228] ;  /* 0x00008a00ff027b82 */ /* 0x000e220000000a00 */
[----:B-1----:R-:W-:-:S07]  /*0760*/  FMUL R24, R26, R7 ;  /* 0x000000071a187220 */ /* 0x002fce0000400000 */
[----:B------:R-:W1:Y:S01]  /*0770*/  LDC.64 R6, c[0x0][0x230] ;  /* 0x00008c00ff067b82 */ /* 0x000e620000000a00 */
[C---:B------:R-:W-:Y:S01]  /*0780*/  FMUL R14, R26.reuse, R19 ;  /* 0x000000131a0e7220 */ /* 0x040fe20000400000 */
[C---:B------:R-:W-:Y:S01]  /*0790*/  FMUL R22, R26.reuse, R22 ;  /* 0x000000161a167220 */ /* 0x040fe20000400000 */
[----:B--2---:R-:W-:Y:S01]  /*07a0*/  FMUL R27, R27, R30 ;  /* 0x0000001e1b1b7220 */ /* 0x004fe20000400000 */
[----:B------:R-:W-:Y:S01]  /*07b0*/  FMUL R26, R26, R11 ;  /* 0x0000000b1a1a7220 */ /* 0x000fe20000400000 */
[C---:B------:R-:W-:Y:S01]  /*07c0*/  FMUL R23, R25.reuse, R18 ;  /* 0x0000001219177220 */ /* 0x040fe20000400000 */
[C---:B------:R-:W-:Y:S01]  /*07d0*/  FMUL R11, R25.reuse, R16 ;  /* 0x00000010190b7220 */ /* 0x040fe20000400000 */
[----:B------:R-:W-:Y:S01]  /*07e0*/  FMUL R25, R25, R10 ;  /* 0x0000000a19197220 */ /* 0x000fe20000400000 */
[C---:B------:R-:W-:Y:S01]  /*07f0*/  FMUL R10, R34.reuse, R13 ;  /* 0x0000000d220a7220 */ /* 0x040fe20000400000 */
[C---:B------:R-:W-:Y:S01]  /*0800*/  FMUL R30, R34.reuse, R5 ;  /* 0x00000005221e7220 */ /* 0x040fe20000400000 */
[C---:B------:R-:W-:Y:S01]  /*0810*/  FMUL R32, R34.reuse, R21 ;  /* 0x0000001522207220 */ /* 0x040fe20000400000 */
[----:B------:R-:W-:Y:S01]  /*0820*/  FMUL R34, R34, R9 ;  /* 0x0000000922227220 */ /* 0x000fe20000400000 */
[C---:B------:R-:W-:Y:S01]  /*0830*/  FMUL R13, R27.reuse, R8 ;  /* 0x000000081b0d7220 */ /* 0x040fe20000400000 */
[----:B------:R-:W-:Y:S01]  /*0840*/  FMUL R31, R27, R4 ;  /* 0x000000041b1f7220 */ /* 0x000fe20000400000 */
[----:B------:R-:W-:-:S02]  /*0850*/  CS2R R16, SRZ ;  /* 0x0000000000107805 */ /* 0x000fc4000001ff00 */
[----:B------:R-:W-:Y:S02]  /*0860*/  CS2R R18, SRZ ;  /* 0x0000000000127805 */ /* 0x000fe4000001ff00 */
[----:B------:R-:W-:Y:S01]  /*0870*/  CS2R R4, SRZ ;  /* 0x0000000000047805 */ /* 0x000fe2000001ff00 */
[----:B0-----:R-:W-:-:S05]  /*0880*/  IMAD.WIDE R2, R29, 0x4, R2 ;  /* 0x000000041d027825 */ /* 0x001fca00078e0202 */
[----:B------:R0:W2:Y:S01]  /*0890*/  @!P0 LDG.E.EL.128 R16, desc[UR6][R2.64] ;  /* 0x0000000602108981 */ /* 0x0000a2000c2e1d00 */
[----:B-1----:R-:W-:Y:S01]  /*08a0*/  IMAD.WIDE R8, R29, 0x4, R6 ;  /* 0x000000041d087825 */ /* 0x002fe200078e0206 */
[----:B------:R-:W-:-:S06]  /*08b0*/  CS2R R6, SRZ ;  /* 0x0000000000067805 */ /* 0x000fcc000001ff00 */
[----:B------:R-:W2:Y:S01]  /*08c0*/  @!P0 LDG.E.EL.128 R4, desc[UR6][R8.64] ;  /* 0x0000000608048981 */ /* 0x000ea2000c2e1d00 */
[----:B0-----:R-:W0:Y:S01]  /*08d0*/  S2R R3, SR_TID.X ;  /* 0x0000000000037919 */ /* 0x001e220000002100 */
[----:B------:R-:W1:Y:S01]  /*08e0*/  S2UR UR5, SR_CgaCtaId ;  /* 0x00000000000579c3 */ /* 0x000e620000008800 */
[C---:B------:R-:W-:Y:S01]  /*08f0*/  FMUL R33, R27.reuse, R20 ;  /* 0x000000141b217220 */ /* 0x040fe20000400000 */
[----:B------:R-:W-:Y:S01]  /*0900*/  FMUL R21, R27, R12 ;  /* 0x0000000c1b157220 */ /* 0x000fe20000400000 */
[----:B------:R-:W-:Y:S02]  /*0910*/  UMOV UR4, 0x400 ;  /* 0x0000040000047882 */ /* 0x000fe40000000000 */
[----:B-1----:R-:W-:Y:S01]  /*0920*/  UPRMT UR4, UR5, 0x654, UR4 ;  /* 0x0000065405047896 */ /* 0x002fe20008000004 */
[----:B------:R-:W-:-:S04]  /*0930*/  ISETP.GE.AND P0, PT, R0, 0x3c1, PT ;  /* 0x000003c10000780c */ /* 0x000fc80003f06270 */
[----:B------:R-:W-:Y:S01]  /*0940*/  ISETP.LT.AND P6, PT, R28, 0x600, !P0 ;  /* 0x000006001c00780c */ /* 0x000fe200047c1270 */
[-CC-:B--2---:R-:W-:Y:S01]  /*0950*/  FFMA R13, R13, R16.reuse, R4.reuse ;  /* 0x000000100d0d7223 */ /* 0x184fe20000000004 */
[-CC-:B------:R-:W-:Y:S01]  /*0960*/  FFMA R12, R33, R16.reuse, R4.reuse ;  /* 0x00000010210c7223 */ /* 0x180fe20000000004 */
[-CC-:B------:R-:W-:Y:S01]  /*0970*/  FFMA R2, R31, R16.reuse, R4.reuse ;  /* 0x000000101f027223 */ /* 0x180fe20000000004 */
[----:B------:R-:W-:Y:S01]  /*0980*/  FFMA R4, R21, R16, R4 ;  /* 0x0000001015047223 */ /* 0x000fe20000000004 */
[-CC-:B------:R-:W-:Y:S01]  /*0990*/  FFMA R34, R34, R17.reuse, R5.reuse ;  /* 0x0000001122227223 */ /* 0x180fe20000000005 */
[-CC-:B------:R-:W-:Y:S01]  /*09a0*/  FFMA R32, R32, R17.reuse, R5.reuse ;  /* 0x0000001120207223 */ /* 0x180fe20000000005 */
[-CC-:B------:R-:W-:Y:S01]  /*09b0*/  FFMA R30, R30, R17.reuse, R5.reuse ;  /* 0x000000111e1e7223 */ /* 0x180fe20000000005 */
[----:B------:R-:W-:Y:S01]  /*09c0*/  FFMA R10, R10, R17, R5 ;  /* 0x000000110a0a7223 */ /* 0x000fe20000000005 */
[-CC-:B------:R-:W-:Y:S01]  /*09d0*/  FFMA R25, R25, R18.reuse, R6.reuse ;  /* 0x0000001219197223 */ /* 0x180fe20000000006 */
[-CC-:B------:R-:W-:Y:S01]  /*09e0*/  FFMA R11, R11, R18.reuse, R6.reuse ;  /* 0x000000120b0b7223 */ /* 0x180fe20000000006 */
[-CC-:B------:R-:W-:Y:S01]  /*09f0*/  FFMA R16, R15, R18.reuse, R6.reuse ;  /* 0x000000120f107223 */ /* 0x180fe20000000006 */
[----:B------:R-:W-:Y:S01]  /*0a00*/  FFMA R23, R23, R18, R6 ;  /* 0x0000001217177223 */ /* 0x000fe20000000006 */
[----:B0-----:R-:W-:Y:S01]  /*0a10*/  IMAD.SHL.U32 R5, R3, 0x100, RZ ;  /* 0x0000010003057824 */ /* 0x001fe200078e00ff */
[----:B------:R-:W-:-:S04]  /*0a20*/  SHF.R.U32.HI R18, RZ, 0x4, R3 ;  /* 0x00000004ff127819 */ /* 0x000fc80000011603 */
[----:B------:R-:W-:Y:S02]  /*0a30*/  SGXT.U32 R18, R18, 0x4 ;  /* 0x000000041212781a */ /* 0x000fe40000000000 */
[----:B------:R-:W-:-:S04]  /*0a40*/  LOP3.LUT R5, R5, 0xf00, RZ, 0xc0, !PT ;  /* 0x00000f0005057812 */ /* 0x000fc800078ec0ff */
[C---:B------:R-:W-:Y:S02]  /*0a50*/  LOP3.LUT R18, R5.reuse, R18, RZ, 0xfc, !PT ;  /* 0x0000001205127212 */ /* 0x040fe400078efcff */
[C---:B------:R-:W-:Y:S02]  /*0a60*/  LEA.HI R21, R5.reuse, UR4, RZ, 0x1c ;  /* 0x0000000405157c11 */ /* 0x040fe4000f8fe0ff */
[C---:B------:R-:W-:Y:S02]  /*0a70*/  LOP3.LUT R6, R5.reuse, 0x40, RZ, 0xfc, !PT ;  /* 0x0000004005067812 */ /* 0x040fe400078efcff */
[C---:B------:R-:W-:Y:S02]  /*0a80*/  LOP3.LUT R8, R5.reuse, 0x80, RZ, 0xfc, !PT ;  /* 0x0000008005087812 */ /* 0x040fe400078efcff */
[----:B------:R-:W-:Y:S02]  /*0a90*/  LOP3.LUT R9, R5, 0xc0, RZ, 0xfc, !PT ;  /* 0x000000c005097812 */ /* 0x000fe400078efcff */
[----:B------:R-:W-:Y:S01]  /*0aa0*/  LOP3.LUT R5, R28, 0x38, RZ, 0xfc, !PT ;  /* 0x000000381c057812 */ /* 0x000fe200078efcff */
[-CC-:B------:R-:W-:Y:S01]  /*0ab0*/  FFMA R26, R26, R19.reuse, R7.reuse ;  /* 0x000000131a1a7223 */ /* 0x180fe20000000007 */
[-CC-:B------:R-:W-:Y:S01]  /*0ac0*/  FFMA R22, R22, R19.reuse, R7.reuse ;  /* 0x0000001316167223 */ /* 0x180fe20000000007 */
[-CC-:B------:R-:W-:Y:S01]  /*0ad0*/  FFMA R20, R24, R19.reuse, R7.reuse ;  /* 0x0000001318147223 */ /* 0x180fe20000000007 */
[----:B------:R-:W-:Y:S01]  /*0ae0*/  FFMA R14, R14, R19, R7 ;  /* 0x000000130e0e7223 */ /* 0x000fe20000000007 */
[----:B------:R-:W-:Y:S01]  /*0af0*/  LEA.HI R7, R6, UR4, RZ, 0x1c ;  /* 0x0000000406077c11 */ /* 0x000fe2000f8fe0ff */
[----:B------:R-:W-:-:S04]  /*0b00*/  IMAD.HI R6, R5, 0x2aaaaaab, RZ ;  /* 0x2aaaaaab05067827 */ /* 0x000fc800078e02ff */
[----:B------:R-:W-:Y:S01]  /*0b10*/  IMAD R24, R18, 0x4, R7 ;  /* 0x0000000412187824 */ /* 0x000fe200078e0207 */
[----:B------:R-:W-:-:S04]  /*0b20*/  SHF.R.U32.HI R7, RZ, 0x1f, R6 ;  /* 0x0000001fff077819 */ /* 0x000fc80000011606 */
[----:B------:R-:W-:-:S05]  /*0b30*/  LEA.HI.SX32 R6, R6, R7, 0x1a ;  /* 0x0000000706067211 */ /* 0x000fca00078fd2ff */
[----:B------:R-:W-:Y:S01]  /*0b40*/  IMAD R7, R6, -0x180, R5 ;  /* 0xfffffe8006077824 */ /* 0x000fe200078e0205 */
[----:B------:R-:W-:-:S03]  /*0b50*/  ISETP.LT.AND P2, PT, R5, 0x600, !P0 ;  /* 0x000006000500780c */ /* 0x000fc60004741270 */
[----:B------:R-:W-:-:S04]  /*0b60*/  IMAD R7, R7, 0x3c1, R0 ;  /* 0x000003c107077824 */ /* 0x000fc800078e0200 */
[----:B------:R-:W-:Y:S01]  /*0b70*/  IMAD R5, R6, 0xf0400, R7 ;  /* 0x000f040006057824 */ /* 0x000fe200078e0207 */
[----:B------:R-:W-:-:S05]  /*0b80*/  LOP3.LUT R6, R28, 0x34, RZ, 0xfc, !PT ;  /* 0x000000341c067812 */ /* 0x000fca00078efcff */
[----:B------:R-:W-:Y:S01]  /*0b90*/  IMAD.HI R7, R6, 0x2aaaaaab, RZ ;  /* 0x2aaaaaab06077827 */ /* 0x000fe200078e02ff */
[----:B------:R-:W-:-:S04]  /*0ba0*/  LEA.HI R17, R8, UR4, RZ, 0x1c ;  /* 0x0000000408117c11 */ /* 0x000fc8000f8fe0ff */
[----:B------:R-:W-:Y:S02]  /*0bb0*/  SHF.R.U32.HI R8, RZ, 0x1f, R7 ;  /* 0x0000001fff087819 */ /* 0x000fe40000011607 */
[----:B------:R-:W-:Y:S02]  /*0bc0*/  LEA.HI R9, R9, UR4, RZ, 0x1c ;  /* 0x0000000409097c11 */ /* 0x000fe4000f8fe0ff */
[----:B------:R-:W-:Y:S01]  /*0bd0*/  LEA.HI.SX32 R7, R7, R8, 0x1a ;  /* 0x0000000807077211 */ /* 0x000fe200078fd2ff */
[C---:B------:R-:W-:Y:S01]  /*0be0*/  IMAD R21, R18.reuse, 0x4, R21 ;  /* 0x0000000412157824 */ /* 0x040fe200078e0215 */
[----:B------:R-:W-:Y:S01]  /*0bf0*/  FSETP.GEU.AND P1, PT, R13, RZ, PT ;  /* 0x000000ff0d00720b */ /* 0x000fe20003f2e000 */
[C---:B------:R-:W-:Y:S02]  /*0c00*/  IMAD R17, R18.reuse, 0x4, R17 ;  /* 0x0000000412117824 */ /* 0x040fe400078e0211 */
[----:B------:R-:W-:Y:S02]  /*0c10*/  IMAD R18, R18, 0x4, R9 ;  /* 0x0000000412127824 */ /* 0x000fe400078e0209 */
[----:B------:R-:W-:Y:S01]  /*0c20*/  IMAD R9, R7, -0x180, R6 ;  /* 0xfffffe8007097824 */ /* 0x000fe200078e0206 */
[----:B------:R-:W-:-:S02]  /*0c30*/  FSEL R36, R13, RZ, P1 ;  /* 0x000000ff0d247208 */ /* 0x000fc40000800000 */
[----:B------:R-:W-:Y:S01]  /*0c40*/  ISETP.LT.AND P1, PT, R6, 0x600, !P0 ;  /* 0x000006000600780c */ /* 0x000fe20004721270 */
[----:B------:R-:W-:Y:S01]  /*0c50*/  IMAD R8, R9, 0x3c1, R0 ;  /* 0x000003c109087824 */ /* 0x000fe200078e0200 */
[----:B------:R-:W-:-:S03]  /*0c60*/  LOP3.LUT R6, R28, 0x20, RZ, 0xfc, !PT ;  /* 0x000000201c067812 */ /* 0x000fc600078efcff */
[----:B------:R-:W-:Y:S02]  /*0c70*/  IMAD R7, R7, 0xf0400, R8 ;  /* 0x000f040007077824 */ /* 0x000fe400078e0208 */
[----:B------:R-:W-:-:S05]  /*0c80*/  IMAD.HI R8, R6, 0x2aaaaaab, RZ ;  /* 0x2aaaaaab06087827 */ /* 0x000fca00078e02ff */
[----:B------:R-:W-:Y:S02]  /*0c90*/  SHF.R.U32.HI R9, RZ, 0x1f, R8 ;  /* 0x0000001fff097819 */ /* 0x000fe40000011608 */
[----:B------:R-:W-:Y:S02]  /*0ca0*/  P2R R19, PR, RZ, 0x4 ;  /* 0x00000004ff137803 */ /* 0x000fe40000000000 */
[----:B------:R-:W-:Y:S02]  /*0cb0*/  LEA.HI.SX32 R9, R8, R9, 0x1a ;  /* 0x0000000908097211 */ /* 0x000fe400078fd2ff */
[C---:B------:R-:W-:Y:S02]  /*0cc0*/  FSETP.GEU.AND P2, PT, R34.reuse, RZ, PT ;  /* 0x000000ff2200720b */ /* 0x040fe40003f4e000 */
[----:B------:R-:W-:Y:S01]  /*0cd0*/  FSETP.GEU.AND P3, PT, R25, RZ, PT ;  /* 0x000000ff1900720b */ /* 0x000fe20003f6e000 */
[----:B------:R-:W-:Y:S01]  /*0ce0*/  IMAD R13, R9, -0x180, R6 ;  /* 0xfffffe80090d7824 */ /* 0x000fe200078e0206 */
[----:B------:R-:W-:-:S02]  /*0cf0*/  FSEL R15, R34, RZ, P2 ;  /* 0x000000ff220f7208 */ /* 0x000fc40001000000 */
[----:B------:R-:W-:Y:S01]  /*0d00*/  ISETP.LT.AND P2, PT, R6, 0x600, !P0 ;  /* 0x000006000600780c */ /* 0x000fe20004741270 */
[----:B------:R-:W-:Y:S01]  /*0d10*/  IMAD R6, R13, 0x3c1, R0 ;  /* 0x000003c10d067824 */ /* 0x000fe200078e0200 */
[----:B------:R-:W-:Y:S02]  /*0d20*/  FSEL R8, R25, RZ, P3 ;  /* 0x000000ff19087208 */ /* 0x000fe40001800000 */
[----:B------:R-:W-:Y:S01]  /*0d30*/  FSETP.GEU.AND P4, PT, R26, RZ, PT ;  /* 0x000000ff1a00720b */ /* 0x000fe20003f8e000 */
[----:B------:R-:W-:Y:S01]  /*0d40*/  STS [R21], R36 ;  /* 0x0000002415007388 */ /* 0x000fe20000000800 */
[C---:B------:R-:W-:Y:S01]  /*0d50*/  FSETP.GEU.AND P3, PT, R12.reuse, RZ, PT ;  /* 0x000000ff0c00720b */ /* 0x040fe20003f6e000 */
[----:B------:R-:W-:Y:S02]  /*0d60*/  IMAD R9, R9, 0xf0400, R6 ;  /* 0x000f040009097824 */ /* 0x000fe400078e0206 */
[----:B------:R0:W-:Y:S01]  /*0d70*/  STS [R24+0x100], R15 ;  /* 0x0001000f18007388 */ /* 0x0001e20000000800 */
[----:B------:R-:W-:-:S02]  /*0d80*/  FSEL R34, R12, RZ, P3 ;  /* 0x000000ff0c227208 */ /* 0x000fc40001800000 */
[----:B------:R-:W-:Y:S02]  /*0d90*/  FSETP.GEU.AND P3, PT, R11, RZ, PT ;  /* 0x000000ff0b00720b */ /* 0x000fe40003f6e000 */
[----:B------:R-:W-:Y:S02]  /*0da0*/  LOP3.LUT R6, R28, 0x30, RZ, 0xfc, !PT ;  /* 0x000000301c067812 */ /* 0x000fe400078efcff */
[----:B0-----:R-:W-:Y:S02]  /*0db0*/  FSEL R15, R26, RZ, P4 ;  /* 0x000000ff1a0f7208 */ /* 0x001fe40002000000 */
[C---:B------:R-:W-:Y:S01]  /*0dc0*/  FSETP.GEU.AND P4, PT, R32.reuse, RZ, PT ;  /* 0x000000ff2000720b */ /* 0x040fe20003f8e000 */
[----:B------:R0:W-:Y:S03]  /*0dd0*/  STS [R17+0x200], R8 ;  /* 0x0002000811007388 */ /* 0x0001e60000000800 */
[----:B------:R-:W-:-:S02]  /*0de0*/  FSEL R25, R32, RZ, P4 ;  /* 0x000000ff20197208 */ /* 0x000fc40002000000 */
[----:B------:R-:W-:Y:S01]  /*0df0*/  FSEL R32, R11, RZ, P3 ;  /* 0x000000ff0b207208 */ /* 0x000fe20001800000 */
[----:B------:R-:W-:Y:S01]  /*0e00*/  IMAD.HI R11, R6, 0x2aaaaaab, RZ ;  /* 0x2aaaaaab060b7827 */ /* 0x000fe200078e02ff */
[C---:B0-----:R-:W-:Y:S02]  /*0e10*/  LOP3.LUT R8, R28.reuse, 0x2c, RZ, 0xfc, !PT ;  /* 0x0000002c1c087812 */ /* 0x041fe400078efcff */
[----:B------:R-:W-:Y:S02]  /*0e20*/  LOP3.LUT R12, R28, 0x1c, RZ, 0xfc, !PT ;  /* 0x0000001c1c0c7812 */ /* 0x000fe400078efcff */
[----:B------:R-:W-:Y:S01]  /*0e30*/  SHF.R.U32.HI R26, RZ, 0x1f, R11 ;  /* 0x0000001fff1a7819 */ /* 0x000fe2000001160b */
[----:B------:R-:W-:Y:S01]  /*0e40*/  IMAD.HI R13, R8, 0x2aaaaaab, RZ ;  /* 0x2aaaaaab080d7827 */ /* 0x000fe200078e02ff */
[----:B------:R0:W-:Y:S02]  /*0e50*/  STS [R18+0x300], R15 ;  /* 0x0003000f12007388 */ /* 0x0001e40000000800 */
[----:B------:R-:W-:-:S02]  /*0e60*/  LEA.HI.SX32 R11, R11, R26, 0x1a ;  /* 0x0000001a0b0b7211 */ /* 0x000fc400078fd2ff */
[----:B------:R-:W-:Y:S01]  /*0e70*/  SHF.R.U32.HI R26, RZ, 0x1f, R13 ;  /* 0x0000001fff1a7819 */ /* 0x000fe2000001160d */
[----:B0-----:R-:W-:-:S03]  /*0e80*/  IMAD.HI R15, R12, 0x2aaaaaab, RZ ;  /* 0x2aaaaaab0c0f7827 */ /* 0x001fc600078e02ff */
[----:B------:R-:W-:Y:S02]  /*0e90*/  LEA.HI.SX32 R13, R13, R26, 0x1a ;  /* 0x0000001a0d0d7211 */ /* 0x000fe400078fd2ff */
[----:B------:R-:W-:Y:S01]  /*0ea0*/  SHF.R.U32.HI R26, RZ, 0x1f, R15 ;  /* 0x0000001fff1a7819 */ /* 0x000fe2000001160f */
[----:B------:R-:W-:Y:S01]  /*0eb0*/  STS [R21+0x40], R34 ;  /* 0x0000402215007388 */ /* 0x000fe20000000800 */
[----:B------:R-:W-:Y:S02]  /*0ec0*/  FSETP.GEU.AND P4, PT, R2, RZ, PT ;  /* 0x000000ff0200720b */ /* 0x000fe40003f8e000 */
[----:B------:R-:W-:Y:S01]  /*0ed0*/  LEA.HI.SX32 R15, R15, R26, 0x1a ;  /* 0x0000001a0f0f7211 */ /* 0x000fe200078fd2ff */
[----:B------:R0:W-:Y:S01]  /*0ee0*/  STS [R24+0x140], R25 ;  /* 0x0001401918007388 */ /* 0x0001e20000000800 */
[----:B------:R-:W-:Y:S02]  /*0ef0*/  FSETP.GEU.AND P5, PT, R22, RZ, PT ;  /* 0x000000ff1600720b */ /* 0x000fe40003fae000 */
[----:B------:R-:W-:-:S02]  /*0f00*/  FSEL R2, R2, RZ, P4 ;  /* 0x000000ff02027208 */ /* 0x000fc40002000000 */
[----:B------:R-:W-:Y:S02]  /*0f10*/  FSETP.GEU.AND P4, PT, R16, RZ, PT ;  /* 0x000000ff1000720b */ /* 0x000fe40003f8e000 */
[----:B------:R-:W-:Y:S01]  /*0f20*/  ISETP.LT.AND P3, PT, R12, 0x600, !P0 ;  /* 0x000006000c00780c */ /* 0x000fe20004761270 */
[----:B0-----:R-:W-:-:S04]  /*0f30*/  IMAD R25, R15, -0x180, R12 ;  /* 0xfffffe800f197824 */ /* 0x001fc800078e020c */
[----:B------:R-:W-:Y:S01]  /*0f40*/  IMAD R12, R25, 0x3c1, R0 ;  /* 0x000003c1190c7824 */ /* 0x000fe200078e0200 */
[----:B------:R-:W-:Y:S02]  /*0f50*/  FSEL R25, R22, RZ, P5 ;  /* 0x000000ff16197208 */ /* 0x000fe40002800000 */
[----:B------:R-:W-:Y:S02]  /*0f60*/  FSETP.GEU.AND P5, PT, R30, RZ, PT ;  /* 0x000000ff1e00720b */ /* 0x000fe40003fae000 */
[----:B------:R-:W-:Y:S02]  /*0f70*/  FSEL R22, R16, RZ, P4 ;  /* 0x000000ff10167208 */ /* 0x000fe40002000000 */
[----:B------:R-:W-:Y:S01]  /*0f80*/  FSETP.GEU.AND P4, PT, R4, RZ, PT ;  /* 0x000000ff0400720b */ /* 0x000fe20003f8e000 */
[----:B------:R-:W-:Y:S01]  /*0f90*/  STS [R17+0x240], R32 ;  /* 0x0002402011007388 */ /* 0x000fe20000000800 */
[----:B------:R-:W-:Y:S01]  /*0fa0*/  FSEL R27, R30, RZ, P5 ;  /* 0x000000ff1e1b7208 */ /* 0x000fe20002800000 */
[----:B------:R-:W-:Y:S01]  /*0fb0*/  IMAD R15, R15, 0xf0400, R12 ;  /* 0x000f04000f0f7824 */ /* 0x000fe200078e020c */
[----:B------:R-:W-:Y:S01]  /*0fc0*/  FSEL R30, R4, RZ, P4 ;  /* 0x000000ff041e7208 */ /* 0x000fe20002000000 */
[----:B------:R0:W-:Y:S01]  /*0fd0*/  STS [R18+0x340], R25 ;  /* 0x0003401912007388 */ /* 0x0001e20000000800 */
[----:B------:R-:W-:-:S02]  /*0fe0*/  FSETP.GEU.AND P5, PT, R20, RZ, PT ;  /* 0x000000ff1400720b */ /* 0x000fc40003fae000 */
[C---:B------:R-:W-:Y:S01]  /*0ff0*/  LOP3.LUT R4, R28.reuse, 0x28, RZ, 0xfc, !PT ;  /* 0x000000281c047812 */ /* 0x040fe200078efcff */
[----:B------:R1:W-:Y:S01]  /*1000*/  STS [R21+0x80], R2 ;  /* 0x0000800215007388 */ /* 0x0003e20000000800 */
[----:B------:R-:W-:Y:S02]  /*1010*/  LOP3.LUT R12, R28, 0x24, RZ, 0xfc, !PT ;  /* 0x000000241c0c7812 */ /* 0x000fe400078efcff */
[----:B------:R-:W-:Y:S01]  /*1020*/  FSEL R29, R20, RZ, P5 ;  /* 0x000000ff141d7208 */ /* 0x000fe20002800000 */
[----:B------:R-:W-:Y:S01]  /*1030*/  STS [R24+0x180], R27 ;  /* 0x0001801b18007388 */ /* 0x000fe20000000800 */
[----:B------:R-:W-:Y:S01]  /*1040*/  FSETP.GEU.AND P5, PT, R10, RZ, PT ;  /* 0x000000ff0a00720b */ /* 0x000fe20003fae000 */
[----:B0-----:R-:W-:Y:S01]  /*1050*/  IMAD.HI R25, R4, 0x2aaaaaab, RZ ;  /* 0x2aaaaaab04197827 */ /* 0x001fe200078e02ff */
[----:B-1----:R-:W-:Y:S01]  /*1060*/  LOP3.LUT R2, R28, 0x18, RZ, 0xfc, !PT ;  /* 0x000000181c027812 */ /* 0x002fe200078efcff */
[----:B------:R0:W-:Y:S02]  /*1070*/  STS [R17+0x280], R22 ;  /* 0x0002801611007388 */ /* 0x0001e40000000800 */
[----:B------:R-:W-:Y:S01]  /*1080*/  IMAD.HI R16, R12, 0x2aaaaaab, RZ ;  /* 0x2aaaaaab0c107827 */ /* 0x000fe200078e02ff */
[----:B------:R-:W-:Y:S01]  /*1090*/  FSEL R31, R10, RZ, P5 ;  /* 0x000000ff0a1f7208 */ /* 0x000fe20002800000 */
[----:B------:R1:W-:Y:S01]  /*10a0*/  STS [R18+0x380], R29 ;  /* 0x0003801d12007388 */ /* 0x0003e20000000800 */
[----:B------:R-:W-:Y:S01]  /*10b0*/  SHF.R.U32.HI R10, RZ, 0x1f, R25 ;  /* 0x0000001fff0a7819 */ /* 0x000fe20000011619 */
[----:B0-----:R-:W-:Y:S01]  /*10c0*/  IMAD.HI R22, R2, 0x2aaaaaab, RZ ;  /* 0x2aaaaaab02167827 */ /* 0x001fe200078e02ff */
[----:B------:R-:W-:-:S02]  /*10d0*/  SHF.R.U32.HI R27, RZ, 0x1f, R16 ;  /* 0x0000001fff1b7819 */ /* 0x000fc40000011610 */
[----:B------:R-:W-:Y:S02]  /*10e0*/  FSETP.GEU.AND P4, PT, R23, RZ, PT ;  /* 0x000000ff1700720b */ /* 0x000fe40003f8e000 */
[----:B-1----:R-:W-:Y:S01]  /*10f0*/  SHF.R.U32.HI R29, RZ, 0x1f, R22 ;  /* 0x0000001fff1d7819 */ /* 0x002fe20000011616 */
[----:B------:R0:W-:Y:S01]  /*1100*/  STS [R21+0xc0], R30 ;  /* 0x0000c01e15007388 */ /* 0x0001e20000000800 */
[----:B------:R-:W-:Y:S02]  /*1110*/  LEA.HI.SX32 R25, R25, R10, 0x1a ;  /* 0x0000000a19197211 */ /* 0x000fe400078fd2ff */
[----:B------:R-:W-:Y:S02]  /*1120*/  FSEL R10, R23, RZ, P4 ;  /* 0x000000ff170a7208 */ /* 0x000fe40002000000 */
[----:B------:R-:W-:Y:S02]  /*1130*/  FSETP.GEU.AND P4, PT, R14, RZ, PT ;  /* 0x000000ff0e00720b */ /* 0x000fe40003f8e000 */
[----:B0-----:R-:W-:-:S02]  /*1140*/  LEA.HI.SX32 R21, R16, R27, 0x1a ;  /* 0x0000001b10157211 */ /* 0x001fc400078fd2ff */
[----:B------:R-:W-:Y:S02]  /*1150*/  LEA.HI.SX32 R27, R22, R29, 0x1a ;  /* 0x0000001d161b7211 */ /* 0x000fe400078fd2ff */
[----:B------:R-:W-:Y:S02]  /*1160*/  LOP3.LUT R22, R28, 0x10, RZ, 0xfc, !PT ;  /* 0x000000101c167812 */ /* 0x000fe400078efcff */
[----:B------:R-:W-:Y:S02]  /*1170*/  FSEL R35, R14, RZ, P4 ;  /* 0x000000ff0e237208 */ /* 0x000fe40002000000 */
[----:B------:R-:W-:Y:S01]  /*1180*/  LOP3.LUT R14, R28, 0xc, RZ, 0xfc, !PT ;  /* 0x0000000c1c0e7812 */ /* 0x000fe200078efcff */
[----:B------:R-:W-:Y:S01]  /*1190*/  IMAD.HI R29, R22, 0x2aaaaaab, RZ ;  /* 0x2aaaaaab161d7827 */ /* 0x000fe200078e02ff */
[----:B------:R0:W-:Y:S01]  /*11a0*/  STS [R24+0x1c0], R31 ;  /* 0x0001c01f18007388 */ /* 0x0001e20000000800 */
[----:B------:R-:W-:Y:S02]  /*11b0*/  ISETP.LT.AND P4, PT, R2, 0x600, !P0 ;  /* 0x000006000200780c */ /* 0x000fe40004781270 */
[----:B------:R-:W-:Y:S01]  /*11c0*/  IMAD R33, R27, -0x180, R2 ;  /* 0xfffffe801b217824 */ /* 0x000fe200078e0202 */
[----:B------:R-:W-:Y:S01]  /*11d0*/  SHF.R.U32.HI R2, RZ, 0x1f, R29 ;  /* 0x0000001fff027819 */ /* 0x000fe2000001161d */
[----:B0-----:R-:W-:Y:S01]  /*11e0*/  IMAD.HI R31, R14, 0x2aaaaaab, RZ ;  /* 0x2aaaaaab0e1f7827 */ /* 0x001fe200078e02ff */
[----:B------:R-:W-:-:S02]  /*11f0*/  LOP3.LUT R24, R28, 0x8, RZ, 0xfc, !PT ;  /* 0x000000081c187812 */ /* 0x000fc400078efcff */
[----:B------:R-:W-:Y:S01]  /*1200*/  LEA.HI.SX32 R29, R29, R2, 0x1a ;  /* 0x000000021d1d7211 */ /* 0x000fe200078fd2ff */
[----:B------:R-:W-:Y:S01]  /*1210*/  IMAD R16, R33, 0x3c1, R0 ;  /* 0x000003c121107824 */ /* 0x000fe200078e0200 */
[----:B------:R-:W-:Y:S01]  /*1220*/  SHF.R.U32.HI R2, RZ, 0x1f, R31 ;  /* 0x0000001fff027819 */ /* 0x000fe2000001161f */
[----:B------:R-:W-:Y:S01]  /*1230*/  IMAD.HI R33, R24, 0x2aaaaaab, RZ ;  /* 0x2aaaaaab18217827 */ /* 0x000fe200078e02ff */
[----:B------:R0:W-:Y:S02]  /*1240*/  STS [R17+0x2c0], R10 ;  /* 0x0002c00a11007388 */ /* 0x0001e40000000800 */
[----:B------:R-:W-:Y:S02]  /*1250*/  LEA.HI.SX32 R31, R31, R2, 0x1a ;  /* 0x000000021f1f7211 */ /* 0x000fe400078fd2ff */
[----:B------:R-:W-:Y:S02]  /*1260*/  LOP3.LUT R2, R28, 0x4, RZ, 0xfc, !PT ;  /* 0x000000041c027812 */ /* 0x000fe400078efcff */
[----:B0-----:R-:W-:-:S04]  /*1270*/  SHF.R.U32.HI R10, RZ, 0x1f, R33 ;  /* 0x0000001fff0a7819 */ /* 0x001fc80000011621 */
[----:B------:R-:W-:Y:S01]  /*1280*/  LEA.HI.SX32 R33, R33, R10, 0x1a ;  /* 0x0000000a21217211 */ /* 0x000fe200078fd2ff */
[----:B------:R-:W-:-:S05]  /*1290*/  IMAD.HI R10, R2, 0x2aaaaaab, RZ ;  /* 0x2aaaaaab020a7827 */ /* 0x000fca00078e02ff */
[----:B------:R-:W-:-:S04]  /*12a0*/  SHF.R.U32.HI R17, RZ, 0x1f, R10 ;  /* 0x0000001fff117819 */ /* 0x000fc8000001160a */
[----:B------:R-:W-:Y:S01]  /*12b0*/  LEA.HI.SX32 R17, R10, R17, 0x1a ;  /* 0x000000110a117211 */ /* 0x000fe200078fd2ff */
[----:B------:R0:W-:Y:S01]  /*12c0*/  STS [R18+0x3c0], R35 ;  /* 0x0003c02312007388 */ /* 0x0001e20000000800 */
[----:B------:R-:W-:Y:S01]  /*12d0*/  BAR.SYNC.DEFER_BLOCKING 0x0 ;  /* 0x0000000000007b1d */ /* 0x000fe20000010000 */
[----:B------:R-:W-:Y:S02]  /*12e0*/  ISETP.LT.AND P5, PT, R2, 0x600, !P0 ;  /* 0x000006000200780c */ /* 0x000fe400047a1270 */
[----:B0-----:R-:W-:-:S04]  /*12f0*/  IMAD R35, R17, -0x180, R2 ;  /* 0xfffffe8011237824 */ /* 0x001fc800078e0202 */
[----:B------:R-:W-:-:S04]  /*1300*/  IMAD R2, R35, 0x3c1, R0 ;  /* 0x000003c123027824 */ /* 0x000fc800078e0200 */
[----:B------:R-:W-:Y:S02]  /*1310*/  IMAD R35, R17, 0xf0400, R2 ;  /* 0x000f040011237824 */ /* 0x000fe400078e0202 */
[----:B------:R-:W-:-:S05]  /*1320*/  IMAD.HI R2, R28, 0x2aaaaaab, RZ ;  /* 0x2aaaaaab1c027827 */ /* 0x000fca00078e02ff */
[----:B------:R-:W-:-:S04]  /*1330*/  SHF.R.U32.HI R17, RZ, 0x1f, R2 ;  /* 0x0000001fff117819 */ /* 0x000fc80000011602 */
[----:B------:R-:W-:-:S05]  /*1340*/  LEA.HI.SX32 R17, R2, R17, 0x1a ;  /* 0x0000001102117211 */ /* 0x000fca00078fd2ff */
[----:B------:R-:W-:-:S04]  /*1350*/  IMAD R37, R17, -0x180, R28 ;  /* 0xfffffe8011257824 */ /* 0x000fc800078e021c */
[----:B------:R-:W-:-:S04]  /*1360*/  IMAD R2, R37, 0x3c1, R0 ;  /* 0x000003c125027824 */ /* 0x000fc800078e0200 */
[----:B------:R-:W-:Y:S01]  /*1370*/  IMAD R17, R17, 0xf0400, R2 ;  /* 0x000f040011117824 */ /* 0x000fe200078e0202 */
[----:B------:R-:W-:-:S04]  /*1380*/  SHF.R.U32.HI R2, RZ, 0x4, R3 ;  /* 0x00000004ff027819 */ /* 0x000fc80000011603 */
[----:B------:R-:W-:Y:S02]  /*1390*/  LOP3.LUT R2, R2, 0xc, RZ, 0xc0, !PT ;  /* 0x0000000c02027812 */ /* 0x000fe400078ec0ff */
[----:B------:R-:W-:-:S03]  /*13a0*/  LOP3.LUT R10, R3, 0xff, RZ, 0xc0, !PT ;  /* 0x000000ff030a7812 */ /* 0x000fc600078ec0ff */
[----:B------:R-:W-:-:S04]  /*13b0*/  VIADD R3, R2, UR4 ;  /* 0x0000000402037c36 */ /* 0x000fc80008000000 */
[----:B------:R-:W-:Y:S02]  /*13c0*/  IMAD R18, R10, 0x4, R3 ;  /* 0x000000040a127824 */ /* 0x000fe400078e0203 */
[----:B------:R-:W0:Y:S03]  /*13d0*/  LDC.64 R2, c[0x0][0x238] ;  /* 0x00008e00ff027b82 */ /* 0x000e260000000a00 */
[----:B------:R-:W1:Y:S01]  /*13e0*/  LDS R37, [R18] ;  /* 0x0000000012257984 */ /* 0x000e620000000800 */
[----:B------:R-:W-:Y:S01]  /*13f0*/  IMAD R27, R27, 0xf0400, R16 ;  /* 0x000f04001b1b7824 */ /* 0x000fe200078e0210 */
[----:B------:R-:W-:-:S05]  /*1400*/  LOP3.LUT R20, R28, 0x14, RZ, 0xfc, !PT ;  /* 0x000000141c147812 */ /* 0x000fca00078efcff */
[----:B------:R-:W-:-:S04]  /*1410*/  IMAD.HI R26, R20, 0x2aaaaaab, RZ ;  /* 0x2aaaaaab141a7827 */ /* 0x000fc800078e02ff */
[----:B0-----:R-:W-:Y:S01]  /*1420*/  IMAD.WIDE R16, R17, 0x4, R2 ;  /* 0x0000000411107825 */ /* 0x001fe200078e0202 */
[----:B------:R-:W-:-:S04]  /*1430*/  SHF.R.U32.HI R23, RZ, 0x1f, R26 ;  /* 0x0000001fff177819 */ /* 0x000fc8000001161a */
[----:B-1----:R0:W-:Y:S01]  /*1440*/  @P6 STG.E desc[UR6][R16.64], R37 ;  /* 0x0000002510006986 */ /* 0x0021e2000c101906 */
[----:B------:R-:W-:Y:S02]  /*1450*/  ISETP.NE.AND P6, PT, R19, RZ, PT ;  /* 0x000000ff1300720c */ /* 0x000fe40003fc5270 */
[----:B------:R-:W-:-:S04]  /*1460*/  LOP3.LUT R19, R10, 0x100, RZ, 0xfc, !PT ;  /* 0x000001000a137812 */ /* 0x000fc800078efcff */
[----:B------:R-:W-:-:S04]  /*1470*/  SHF.R.U32.HI R19, RZ, 0x4, R19 ;  /* 0x00000004ff137819 */ /* 0x000fc80000011613 */
[----:B------:R-:W-:Y:S02]  /*1480*/  LOP3.LUT R19, R19, 0x1c, RZ, 0xc0, !PT ;  /* 0x0000001c13137812 */ /* 0x000fe400078ec0ff */
[----:B------:R-:W-:-:S03]  /*1490*/  LEA.HI.SX32 R23, R26, R23, 0x1a ;  /* 0x000000171a177211 */ /* 0x000fc600078fd2ff */
[----:B------:R-:W-:-:S04]  /*14a0*/  VIADD R19, R19, UR4 ;  /* 0x0000000413137c36 */ /* 0x000fc80008000000 */
[----:B------:R-:W-:Y:S02]  /*14b0*/  IMAD R26, R10, 0x4, R19 ;  /* 0x000000040a1a7824 */ /* 0x000fe400078e0213 */
[----:B------:R-:W-:-:S04]  /*14c0*/  IMAD.WIDE R18, R35, 0x4, R2 ;  /* 0x0000000423127825 */ /* 0x000fc800078e0202 */
[----:B------:R-:W-:Y:S01]  /*14d0*/  IMAD R35, R33, -0x180, R24 ;  /* 0xfffffe8021237824 */ /* 0x000fe200078e0218 */
[----:B------:R-:W1:Y:S03]  /*14e0*/  LDS R26, [R26+0x400] ;  /* 0x000400001a1a7984 */ /* 0x000e660000000800 */
[----:B0-----:R-:W-:-:S04]  /*14f0*/  IMAD R16, R35, 0x3c1, R0 ;  /* 0x000003c123107824 */ /* 0x001fc800078e0200 */
[----:B------:R-:W-:Y:S01]  /*1500*/  IMAD R17, R33, 0xf0400, R16 ;  /* 0x000f040021117824 */ /* 0x000fe200078e0210 */
[----:B------:R-:W-:-:S04]  /*1510*/  LOP3.LUT R16, R10, 0x200, RZ, 0xfc, !PT ;  /* 0x000002000a107812 */ /* 0x000fc800078efcff */
[----:B------:R-:W-:-:S04]  /*1520*/  SHF.R.U32.HI R16, RZ, 0x4, R16 ;  /* 0x00000004ff107819 */ /* 0x000fc80000011610 */
[----:B------:R-:W-:-:S05]  /*1530*/  LOP3.LUT R16, R16, 0x2c, RZ, 0xc0, !PT ;  /* 0x0000002c10107812 */ /* 0x000fca00078ec0ff */
[----:B------:R-:W-:-:S04]  /*1540*/  VIADD R33, R16, UR4 ;  /* 0x0000000410217c36 */ /* 0x000fc80008000000 */
[----:B------:R-:W-:-:S06]  /*1550*/  IMAD R33, R10, 0x4, R33 ;  /* 0x000000040a217824 */ /* 0x000fcc00078e0221 */
[----:B------:R-:W0:Y:S04]  /*1560*/  LDS R33, [R33+0x800] ;  /* 0x0008000021217984 */ /* 0x000e280000000800 */
[----:B-1----:R1:W-:Y:S01]  /*1570*/  @P5 STG.E desc[UR6][R18.64], R26 ;  /* 0x0000001a12005986 */ /* 0x0023e2000c101906 */
[----:B------:R-:W-:Y:S01]  /*1580*/  ISETP.LT.AND P5, PT, R24, 0x600, !P0 ;  /* 0x000006001800780c */ /* 0x000fe200047a1270 */
[----:B------:R-:W-:-:S04]  /*1590*/  IMAD.WIDE R16, R17, 0x4, R2 ;  /* 0x0000000411107825 */ /* 0x000fc800078e0202 */
[----:B-1----:R-:W-:-:S08]  /*15a0*/  IMAD R19, R31, -0x180, R14 ;  /* 0xfffffe801f137824 */ /* 0x002fd000078e020e */
[----:B0-----:R-:W-:Y:S01]  /*15b0*/  @P5 STG.E desc[UR6][R16.64], R33 ;  /* 0x0000002110005986 */ /* 0x001fe2000c101906 */
[----:B------:R-:W-:Y:S01]  /*15c0*/  ISETP.LT.AND P5, PT, R14, 0x600, !P0 ;  /* 0x000006000e00780c */ /* 0x000fe200047a1270 */
[----:B------:R-:W-:-:S04]  /*15d0*/  IMAD R14, R19, 0x3c1, R0 ;  /* 0x000003c1130e7824 */ /* 0x000fc800078e0200 */
[----:B------:R-:W-:Y:S01]  /*15e0*/  IMAD R31, R31, 0xf0400, R14 ;  /* 0x000f04001f1f7824 */ /* 0x000fe200078e020e */
[----:B------:R-:W-:-:S04]  /*15f0*/  LOP3.LUT R14, R10, 0x300, RZ, 0xfc, !PT ;  /* 0x000003000a0e7812 */ /* 0x000fc800078efcff */
[----:B------:R-:W-:-:S04]  /*1600*/  SHF.R.U32.HI R14, RZ, 0x4, R14 ;  /* 0x00000004ff0e7819 */ /* 0x000fc8000001160e */
[----:B------:R-:W-:-:S05]  /*1610*/  LOP3.LUT R14, R14, 0x3c, RZ, 0xc0, !PT ;  /* 0x0000003c0e0e7812 */ /* 0x000fca00078ec0ff */
[----:B------:R-:W-:-:S04]  /*1620*/  VIADD R19, R14, UR4 ;  /* 0x000000040e137c36 */ /* 0x000fc80008000000 */
[----:B------:R-:W-:Y:S02]  /*1630*/  IMAD R18, R10, 0x4, R19 ;  /* 0x000000040a127824 */ /* 0x000fe400078e0213 */
[----:B------:R-:W-:-:S03]  /*1640*/  IMAD R19, R29, -0x180, R22 ;  /* 0xfffffe801d137824 */ /* 0x000fc600078e0216 */
[----:B------:R0:W1:Y:S01]  /*1650*/  LDS R35, [R18+0xc00] ;  /* 0x000c000012237984 */ /* 0x0000620000000800 */
[----:B------:R-:W-:-:S04]  /*1660*/  IMAD R14, R19, 0x3c1, R0 ;  /* 0x000003c1130e7824 */ /* 0x000fc800078e0200 */
[----:B------:R-:W-:Y:S01]  /*1670*/  IMAD R29, R29, 0xf0400, R14 ;  /* 0x000f04001d1d7824 */ /* 0x000fe200078e020e */
[----:B------:R-:W-:-:S04]  /*1680*/  LOP3.LUT R14, R10, 0x400, RZ, 0xfc, !PT ;  /* 0x000004000a0e7812 */ /* 0x000fc800078efcff */
[----:B------:R-:W-:-:S04]  /*1690*/  SHF.R.U32.HI R14, RZ, 0x4, R14 ;  /* 0x00000004ff0e7819 */ /* 0x000fc8000001160e */
[----:B------:R-:W-:-:S05]  /*16a0*/  LOP3.LUT R14, R14, 0x4c, RZ, 0xc0, !PT ;  /* 0x0000004c0e0e7812 */ /* 0x000fca00078ec0ff */
[----:B------:R-:W-:-:S04]  /*16b0*/  VIADD R19, R14, UR4 ;  /* 0x000000040e137c36 */ /* 0x000fc80008000000 */
[----:B0-----:R-:W-:Y:S02]  /*16c0*/  IMAD R18, R10, 0x4, R19 ;  /* 0x000000040a127824 */ /* 0x001fe400078e0213 */
[----:B------:R-:W-:-:S03]  /*16d0*/  IMAD.WIDE R16, R31, 0x4, R2 ;  /* 0x000000041f107825 */ /* 0x000fc600078e0202 */
[----:B------:R-:W0:Y:S01]  /*16e0*/  LDS R31, [R18+0x1000] ;  /* 0x00100000121f7984 */ /* 0x000e220000000800 */
[----:B------:R-:W-:-:S04]  /*16f0*/  IMAD R19, R23, -0x180, R20 ;  /* 0xfffffe8017137824 */ /* 0x000fc800078e0214 */
[----:B------:R-:W-:Y:S01]  /*1700*/  IMAD R14, R19, 0x3c1, R0 ;  /* 0x000003c1130e7824 */ /* 0x000fe200078e0200 */
[----:B-1----:R1:W-:Y:S01]  /*1710*/  @P5 STG.E desc[UR6][R16.64], R35 ;  /* 0x0000002310005986 */ /* 0x0023e2000c101906 */
[----:B------:R-:W-:Y:S02]  /*1720*/  ISETP.LT.AND P5, PT, R22, 0x600, !P0 ;  /* 0x000006001600780c */ /* 0x000fe400047a1270 */
[----:B------:R-:W-:Y:S01]  /*1730*/  IMAD R23, R23, 0xf0400, R14 ;  /* 0x000f040017177824 */ /* 0x000fe200078e020e */
[C---:B------:R-:W-:Y:S02]  /*1740*/  LOP3.LUT R14, R10.reuse, 0x500, RZ, 0xfc, !PT ;  /* 0x000005000a0e7812 */ /* 0x040fe400078efcff */
[----:B------:R-:W-:Y:S02]  /*1750*/  LOP3.LUT R19, R10, 0x600, RZ, 0xfc, !PT ;  /* 0x000006000a137812 */ /* 0x000fe400078efcff */
[----:B------:R-:W-:Y:S01]  /*1760*/  SHF.R.U32.HI R14, RZ, 0x4, R14 ;  /* 0x00000004ff0e7819 */ /* 0x000fe2000001160e */
[----:B-1----:R-:W-:-:S03]  /*1770*/  IMAD.WIDE R16, R29, 0x4, R2 ;  /* 0x000000041d107825 */ /* 0x002fc600078e0202 */
[----:B------:R-:W-:Y:S02]  /*1780*/  LOP3.LUT R14, R14, 0x5c, RZ, 0xc0, !PT ;  /* 0x0000005c0e0e7812 */ /* 0x000fe400078ec0ff */
[----:B------:R-:W-:-:S04]  /*1790*/  SHF.R.U32.HI R19, RZ, 0x4, R19 ;  /* 0x00000004ff137819 */ /* 0x000fc80000011613 */
[----:B------:R-:W-:Y:S01]  /*17a0*/  LOP3.LUT R19, R19, 0x6c, RZ, 0xc0, !PT ;  /* 0x0000006c13137812 */ /* 0x000fe200078ec0ff */
[----:B0-----:R0:W-:Y:S01]  /*17b0*/  @P5 STG.E desc[UR6][R16.64], R31 ;  /* 0x0000001f10005986 */ /* 0x0011e2000c101906 */
[----:B------:R-:W-:Y:S02]  /*17c0*/  ISETP.LT.AND P5, PT, R20, 0x600, !P0 ;  /* 0x000006001400780c */ /* 0x000fe400047a1270 */
[----:B------:R-:W-:-:S04]  /*17d0*/  LOP3.LUT R20, R10, 0x700, RZ, 0xfc, !PT ;  /* 0x000007000a147812 */ /* 0x000fc800078efcff */
[----:B------:R-:W-:Y:S02]  /*17e0*/  SHF.R.U32.HI R20, RZ, 0x4, R20 ;  /* 0x00000004ff147819 */ /* 0x000fe40000011614 */
[----:B0-----:R-:W-:Y:S01]  /*17f0*/  IADD3 R17, R14, UR4, RZ ;  /* 0x000000040e117c10 */ /* 0x001fe2000fffe0ff */
[----:B------:R-:W-:Y:S01]  /*1800*/  VIADD R19, R19, UR4 ;  /* 0x0000000413137c36 */ /* 0x000fe20008000000 */
[----:B------:R-:W-:-:S03]  /*1810*/  LOP3.LUT R14, R20, 0x7c, RZ, 0xc0, !PT ;  /* 0x0000007c140e7812 */ /* 0x000fc600078ec0ff */
[----:B------:R-:W-:Y:S02]  /*1820*/  IMAD R20, R10, 0x4, R17 ;  /* 0x000000040a147824 */ /* 0x000fe400078e0211 */
[----:B------:R-:W-:Y:S02]  /*1830*/  VIADD R17, R14, UR4 ;  /* 0x000000040e117c36 */ /* 0x000fe40008000000 */
[C---:B------:R-:W-:Y:S01]  /*1840*/  IMAD R22, R10.reuse, 0x4, R19 ;  /* 0x000000040a167824 */ /* 0x040fe200078e0213 */
[----:B------:R0:W1:Y:S01]  /*1850*/  LDS R29, [R20+0x1400] ;  /* 0x00140000141d7984 */ /* 0x0000620000000800 */
[----:B------:R-:W-:-:S03]  /*1860*/  IMAD R24, R10, 0x4, R17 ;  /* 0x000000040a187824 */ /* 0x000fc600078e0211 */
[----:B------:R2:W3:Y:S04]  /*1870*/  LDS R31, [R22+0x1800] ;  /* 0x00180000161f7984 */ /* 0x0004e80000000800 */
[----:B------:R4:W5:Y:S01]  /*1880*/  LDS R33, [R24+0x1c00] ;  /* 0x001c000018217984 */ /* 0x0009620000000800 */
[----:B------:R-:W-:Y:S01]  /*1890*/  LOP3.LUT R14, R10, 0x800, RZ, 0xfc, !PT ;  /* 0x000008000a0e7812 */ /* 0x000fe200078efcff */
[----:B------:R-:W-:-:S03]  /*18a0*/  IMAD.WIDE R16, R23, 0x4, R2 ;  /* 0x0000000417107825 */ /* 0x000fc600078e0202 */
[----:B------:R-:W-:-:S04]  /*18b0*/  SHF.R.U32.HI R23, RZ, 0x4, R14 ;  /* 0x00000004ff177819 */ /* 0x000fc8000001160e */
[----:B------:R-:W-:Y:S01]  /*18c0*/  LOP3.LUT R23, R23, 0x8c, RZ, 0xc0, !PT ;  /* 0x0000008c17177812 */ /* 0x000fe200078ec0ff */
[--C-:B------:R-:W-:Y:S01]  /*18d0*/  IMAD.WIDE R18, R27, 0x4, R2.reuse ;  /* 0x000000041b127825 */ /* 0x100fe200078e0202 */
[C---:B0-----:R-:W-:Y:S02]  /*18e0*/  LOP3.LUT R20, R10.reuse, 0x900, RZ, 0xfc, !PT ;  /* 0x000009000a147812 */ /* 0x041fe400078efcff */
[C---:B--2---:R-:W-:Y:S01]  /*18f0*/  LOP3.LUT R22, R10.reuse, 0xa00, RZ, 0xfc, !PT ;  /* 0x00000a000a167812 */ /* 0x044fe200078efcff */
[----:B------:R-:W-:Y:S01]  /*1900*/  VIADD R23, R23, UR4 ;  /* 0x0000000417177c36 */ /* 0x000fe20008000000 */
[C---:B----4-:R-:W-:Y:S01]  /*1910*/  LOP3.LUT R24, R10.reuse, 0xb00, RZ, 0xfc, !PT ;  /* 0x00000b000a187812 */ /* 0x050fe200078efcff */
[----:B------:R-:W-:Y:S01]  /*1920*/  IMAD.WIDE R14, R15, 0x4, R2 ;  /* 0x000000040f0e7825 */ /* 0x000fe200078e0202 */
[C---:B------:R-:W-:Y:S02]  /*1930*/  LOP3.LUT R26, R10.reuse, 0xe00, RZ, 0xfc, !PT ;  /* 0x00000e000a1a7812 */ /* 0x040fe400078efcff */
[----:B------:R-:W-:Y:S01]  /*1940*/  SHF.R.U32.HI R20, RZ, 0x4, R20 ;  /* 0x00000004ff147819 */ /* 0x000fe20000011614 */
[----:B------:R-:W-:Y:S01]  /*1950*/  IMAD R23, R10, 0x4, R23 ;  /* 0x000000040a177824 */ /* 0x000fe200078e0217 */
[----:B------:R-:W-:-:S02]  /*1960*/  SHF.R.U32.HI R22, RZ, 0x4, R22 ;  /* 0x00000004ff167819 */ /* 0x000fc40000011616 */
[----:B------:R-:W-:Y:S02]  /*1970*/  SHF.R.U32.HI R24, RZ, 0x4, R24 ;  /* 0x00000004ff187819 */ /* 0x000fe40000011618 */
[----:B------:R-:W-:Y:S01]  /*1980*/  SHF.R.U32.HI R26, RZ, 0x4, R26 ;  /* 0x00000004ff1a7819 */ /* 0x000fe2000001161a */
[----:B------:R-:W0:Y:S04]  /*1990*/  LDS R27, [R23+0x2000] ;  /* 0x00200000171b7984 */ /* 0x000e280000000800 */
[----:B-1----:R1:W-:Y:S01]  /*19a0*/  @P5 STG.E desc[UR6][R16.64], R29 ;  /* 0x0000001d10005986 */ /* 0x0023e2000c101906 */
[----:B------:R-:W-:-:S03]  /*19b0*/  LOP3.LUT R20, R20, 0x9c, RZ, 0xc0, !PT ;  /* 0x0000009c14147812 */ /* 0x000fc600078ec0ff */
[----:B---3--:R2:W-:Y:S01]  /*19c0*/  @P4 STG.E desc[UR6][R18.64], R31 ;  /* 0x0000001f12004986 */ /* 0x0085e2000c101906 */
[----:B------:R-:W-:Y:S02]  /*19d0*/  LOP3.LUT R22, R22, 0xac, RZ, 0xc0, !PT ;  /* 0x000000ac16167812 */ /* 0x000fe400078ec0ff */
[C---:B-1----:R-:W-:Y:S02]  /*19e0*/  LOP3.LUT R16, R10.reuse, 0xc00, RZ, 0xfc, !PT ;  /* 0x00000c000a107812 */ /* 0x042fe400078efcff */
[C---:B------:R-:W-:Y:S02]  /*19f0*/  LOP3.LUT R17, R10.reuse, 0xd00, RZ, 0xfc, !PT ;  /* 0x00000d000a117812 */ /* 0x040fe400078efcff */
[----:B--2---:R-:W-:Y:S02]  /*1a00*/  LOP3.LUT R18, R10, 0xf00, RZ, 0xfc, !PT ;  /* 0x00000f000a127812 */ /* 0x004fe400078efcff */
[----:B------:R-:W-:Y:S02]  /*1a10*/  SHF.R.U32.HI R16, RZ, 0x4, R16 ;  /* 0x00000004ff107819 */ /* 0x000fe40000011610 */
[----:B------:R-:W-:Y:S01]  /*1a20*/  SHF.R.U32.HI R17, RZ, 0x4, R17 ;  /* 0x00000004ff117819 */ /* 0x000fe20000011611 */
[----:B-----5:R1:W-:Y:S01]  /*1a30*/  @P3 STG.E desc[UR6][R14.64], R33 ;  /* 0x000000210e003986 */ /* 0x0203e2000c101906 */
[----:B------:R-:W-:-:S02]  /*1a40*/  LOP3.LUT R24, R24, 0xbc, RZ, 0xc0, !PT ;  /* 0x000000bc18187812 */ /* 0x000fc400078ec0ff */
[----:B------:R-:W-:Y:S02]  /*1a50*/  LOP3.LUT R16, R16, 0xcc, RZ, 0xc0, !PT ;  /* 0x000000cc10107812 */ /* 0x000fe400078ec0ff */
[----:B------:R-:W-:Y:S01]  /*1a60*/  LOP3.LUT R26, R26, 0xec, RZ, 0xc0, !PT ;  /* 0x000000ec1a1a7812 */ /* 0x000fe200078ec0ff */
[----:B------:R-:W-:Y:S01]  /*1a70*/  VIADD R19, R24, UR4 ;  /* 0x0000000418137c36 */ /* 0x000fe20008000000 */
[----:B------:R-:W-:Y:S02]  /*1a80*/  IADD3 R29, R16, UR4, RZ ;  /* 0x00000004101d7c10 */ /* 0x000fe4000fffe0ff */
[----:B-1----:R-:W-:Y:S02]  /*1a90*/  SHF.R.U32.HI R14, RZ, 0x4, R18 ;  /* 0x00000004ff0e7819 */ /* 0x002fe40000011612 */
[----:B------:R-:W-:Y:S01]  /*1aa0*/  LOP3.LUT R18, R17, 0xdc, RZ, 0xc0, !PT ;  /* 0x000000dc11127812 */ /* 0x000fe200078ec0ff */
[----:B------:R-:W-:Y:S02]  /*1ab0*/  VIADD R15, R20, UR4 ;  /* 0x00000004140f7c36 */ /* 0x000fe40008000000 */
[----:B------:R-:W-:-:S02]  /*1ac0*/  VIADD R17, R22, UR4 ;  /* 0x0000000416117c36 */ /* 0x000fc40008000000 */
[----:B------:R-:W-:Y:S02]  /*1ad0*/  VIADD R31, R18, UR4 ;  /* 0x00000004121f7c36 */ /* 0x000fe40008000000 */
[----:B------:R-:W-:Y:S02]  /*1ae0*/  IMAD R15, R10, 0x4, R15 ;  /* 0x000000040a0f7824 */ /* 0x000fe400078e020f */
[----:B------:R-:W-:Y:S02]  /*1af0*/  VIADD R33, R26, UR4 ;  /* 0x000000041a217c36 */ /* 0x000fe40008000000 */
[C---:B------:R-:W-:Y:S01]  /*1b00*/  IMAD R20, R10.reuse, 0x4, R17 ;  /* 0x000000040a147824 */ /* 0x040fe200078e0211 */
[----:B------:R1:W2:Y:S01]  /*1b10*/  LDS R23, [R15+0x2400] ;  /* 0x002400000f177984 */ /* 0x0002a20000000800 */
[C---:B------:R-:W-:Y:S02]  /*1b20*/  IMAD R19, R10.reuse, 0x4, R19 ;  /* 0x000000040a137824 */ /* 0x040fe400078e0213 */
[----:B------:R-:W-:-:S02]  /*1b30*/  IMAD R18, R10, 0x4, R29 ;  /* 0x000000040a127824 */ /* 0x000fc400078e021d */
[C---:B------:R-:W-:Y:S01]  /*1b40*/  IMAD R17, R10.reuse, 0x4, R31 ;  /* 0x000000040a117824 */ /* 0x040fe200078e021f */
[----:B------:R-:W3:Y:S01]  /*1b50*/  LDS R20, [R20+0x2800] ;  /* 0x0028000014147984 */ /* 0x000ee20000000800 */
[----:B------:R-:W-:-:S03]  /*1b60*/  IMAD R16, R10, 0x4, R33 ;  /* 0x000000040a107824 */ /* 0x000fc600078e0221 */
[----:B------:R-:W4:Y:S04]  /*1b70*/  LDS R19, [R19+0x2c00] ;  /* 0x002c000013137984 */ /* 0x000f280000000800 */
[----:B------:R-:W5:Y:S04]  /*1b80*/  LDS R18, [R18+0x3000] ;  /* 0x0030000012127984 */ /* 0x000f680000000800 */
[----:B------:R-:W2:Y:S04]  /*1b90*/  LDS R17, [R17+0x3400] ;  /* 0x0034000011117984 */ /* 0x000ea80000000800 */
[----:B------:R-:W2:Y:S01]  /*1ba0*/  LDS R16, [R16+0x3800] ;  /* 0x0038000010107984 */ /* 0x000ea20000000800 */
[----:B------:R-:W-:-:S05]  /*1bb0*/  LOP3.LUT R14, R14, 0xfc, RZ, 0xc0, !PT ;  /* 0x000000fc0e0e7812 */ /* 0x000fca00078ec0ff */
[----:B------:R-:W-:Y:S02]  /*1bc0*/  VIADD R29, R14, UR4 ;  /* 0x000000040e1d7c36 */ /* 0x000fe40008000000 */
[----:B-1----:R-:W-:Y:S01]  /*1bd0*/  IMAD.WIDE R14, R9, 0x4, R2 ;  /* 0x00000004090e7825 */ /* 0x002fe200078e0202 */
[----:B------:R-:W-:-:S03]  /*1be0*/  ISETP.LT.AND P5, PT, R12, 0x600, !P0 ;  /* 0x000006000c00780c */ /* 0x000fc600047a1270 */
[----:B------:R-:W-:Y:S02]  /*1bf0*/  IMAD R9, R21, -0x180, R12 ;  /* 0xfffffe8015097824 */ /* 0x000fe400078e020c */
[----:B------:R-:W-:Y:S02]  /*1c00*/  IMAD R10, R10, 0x4, R29 ;  /* 0x000000040a0a7824 */ /* 0x000fe400078e021d */
[----:B------:R-:W-:Y:S02]  /*1c10*/  IMAD R31, R25, -0x180, R4 ;  /* 0xfffffe80191f7824 */ /* 0x000fe400078e0204 */
[----:B------:R-:W-:Y:S02]  /*1c20*/  IMAD R12, R9, 0x3c1, R0 ;  /* 0x000003c1090c7824 */ /* 0x000fe400078e0200 */
[----:B------:R-:W-:Y:S01]  /*1c30*/  IMAD R29, R13, -0x180, R8 ;  /* 0xfffffe800d1d7824 */ /* 0x000fe200078e0208 */
[----:B0-----:R0:W-:Y:S01]  /*1c40*/  @P2 STG.E desc[UR6][R14.64], R27 ;  /* 0x0000001b0e002986 */ /* 0x0011e2000c101906 */
[----:B------:R-:W-:Y:S01]  /*1c50*/  IMAD R9, R11, -0x180, R6 ;  /* 0xfffffe800b097824 */ /* 0x000fe200078e0206 */
[----:B------:R-:W-:Y:S01]  /*1c60*/  ISETP.LT.AND P4, PT, R4, 0x600, !P0 ;  /* 0x000006000400780c */ /* 0x000fe20004781270 */
[----:B------:R-:W-:Y:S01]  /*1c70*/  IMAD R4, R31, 0x3c1, R0 ;  /* 0x000003c11f047824 */ /* 0x000fe200078e0200 */
[----:B------:R-:W-:Y:S01]  /*1c80*/  ISETP.LT.AND P2, PT, R6, 0x600, !P0 ;  /* 0x000006000600780c */ /* 0x000fe20004741270 */
[----:B------:R-:W-:Y:S01]  /*1c90*/  IMAD R21, R21, 0xf0400, R12 ;  /* 0x000f040015157824 */ /* 0x000fe200078e020c */
[----:B------:R-:W-:Y:S01]  /*1ca0*/  ISETP.LT.AND P3, PT, R8, 0x600, !P0 ;  /* 0x000006000800780c */ /* 0x000fe20004761270 */
[--C-:B------:R-:W-:Y:S01]  /*1cb0*/  IMAD R6, R29, 0x3c1, R0.reuse ;  /* 0x000003c11d067824 */ /* 0x100fe200078e0200 */
[----:B------:R-:W-:Y:S01]  /*1cc0*/  LOP3.LUT R28, R28, 0x3c, RZ, 0xfc, !PT ;  /* 0x0000003c1c1c7812 */ /* 0x000fe200078efcff */
[----:B------:R-:W-:-:S02]  /*1cd0*/  IMAD R12, R9, 0x3c1, R0 ;  /* 0x000003c1090c7824 */ /* 0x000fc400078e0200 */
[----:B------:R-:W-:Y:S01]  /*1ce0*/  IMAD R25, R25, 0xf0400, R4 ;  /* 0x000f040019197824 */ /* 0x000fe200078e0204 */
[----:B------:R-:W-:Y:S01]  /*1cf0*/  ISETP.LT.AND P0, PT, R28, 0x600, !P0 ;  /* 0x000006001c00780c */ /* 0x000fe20004701270 */
[----:B0-----:R-:W-:Y:S02]  /*1d00*/  IMAD R15, R13, 0xf0400, R6 ;  /* 0x000f04000d0f7824 */ /* 0x001fe400078e0206 */
[----:B------:R-:W-:Y:S02]  /*1d10*/  IMAD R11, R11, 0xf0400, R12 ;  /* 0x000f04000b0b7824 */ /* 0x000fe400078e020c */
[----:B------:R-:W-:-:S04]  /*1d20*/  IMAD.WIDE R8, R21, 0x4, R2 ;  /* 0x0000000415087825 */ /* 0x000fc800078e0202 */
[--C-:B------:R-:W-:Y:S01]  /*1d30*/  IMAD.WIDE R12, R25, 0x4, R2.reuse ;  /* 0x00000004190c7825 */ /* 0x100fe200078e0202 */
[----:B--2---:R0:W-:Y:S03]  /*1d40*/  @P5 STG.E desc[UR6][R8.64], R23 ;  /* 0x0000001708005986 */ /* 0x0041e6000c101906 */
[--C-:B------:R-:W-:Y:S01]  /*1d50*/  IMAD.WIDE R14, R15, 0x4, R2.reuse ;  /* 0x000000040f0e7825 */ /* 0x100fe200078e0202 */
[----:B---3--:R0:W-:Y:S03]  /*1d60*/  @P4 STG.E desc[UR6][R12.64], R20 ;  /* 0x000000140c004986 */ /* 0x0081e6000c101906 */
[--C-:B------:R-:W-:Y:S01]  /*1d70*/  IMAD.WIDE R24, R11, 0x4, R2.reuse ;  /* 0x000000040b187825 */ /* 0x100fe200078e0202 */
[----:B----4-:R0:W-:Y:S03]  /*1d80*/  @P3 STG.E desc[UR6][R14.64], R19 ;  /* 0x000000130e003986 */ /* 0x0101e6000c101906 */
[--C-:B------:R-:W-:Y:S01]  /*1d90*/  IMAD.WIDE R6, R7, 0x4, R2.reuse ;  /* 0x0000000407067825 */ /* 0x100fe200078e0202 */
[----:B-----5:R0:W-:Y:S03]  /*1da0*/  @P2 STG.E desc[UR6][R24.64], R18 ;  /* 0x0000001218002986 */ /* 0x0201e6000c101906 */
[----:B------:R-:W-:Y:S01]  /*1db0*/  IMAD.WIDE R4, R5, 0x4, R2 ;  /* 0x0000000405047825 */ /* 0x000fe200078e0202 */
[----:B------:R0:W-:Y:S04]  /*1dc0*/  @P1 STG.E desc[UR6][R6.64], R17 ;  /* 0x0000001106001986 */ /* 0x0001e8000c101906 */
[----:B------:R0:W-:Y:S02]  /*1dd0*/  @P6 STG.E desc[UR6][R4.64], R16 ;  /* 0x0000001004006986 */ /* 0x0001e4000c101906 */
[----:B0-----:R-:W-:Y:S05]  /*1de0*/  @!P0 EXIT ;  /* 0x000000000000894d */ /* 0x001fea0003800000 */
[----:B0-----:R-:W0:Y:S01]  /*1df0*/  LDS R9, [R10+0x3c00] ;  /* 0x003c00000a097984 */ /* 0x001e220000000800 */
[----:B------:R-:W-:-:S05]  /*1e00*/  IMAD.HI R4, R28, 0x2aaaaaab, RZ ;  /* 0x2aaaaaab1c047827 */ /* 0x000fca00078e02ff */
[----:B------:R-:W-:-:S04]  /*1e10*/  SHF.R.U32.HI R5, RZ, 0x1f, R4 ;  /* 0x0000001fff057819 */ /* 0x000fc80000011604 */
[----:B------:R-:W-:-:S05]  /*1e20*/  LEA.HI.SX32 R5, R4, R5, 0x1a ;  /* 0x0000000504057211 */ /* 0x000fca00078fd2ff */
[----:B------:R-:W-:-:S04]  /*1e30*/  IMAD R7, R5, -0x180, R28 ;  /* 0xfffffe8005077824 */ /* 0x000fc800078e021c */
[----:B------:R-:W-:-:S04]  /*1e40*/  IMAD R0, R7, 0x3c1, R0 ;  /* 0x000003c107007824 */ /* 0x000fc800078e0200 */
[----:B------:R-:W-:-:S04]  /*1e50*/  IMAD R5, R5, 0xf0400, R0 ;  /* 0x000f040005057824 */ /* 0x000fc800078e0200 */
[----:B------:R-:W-:-:S05]  /*1e60*/  IMAD.WIDE R2, R5, 0x4, R2 ;  /* 0x0000000405027825 */ /* 0x000fca00078e0202 */
[----:B0-----:R-:W-:Y:S01]  /*1e70*/  STG.E desc[UR6][R2.64], R9 ;  /* 0x0000000902007986 */ /* 0x001fe2000c101906 */
[----:B------:R-:W-:Y:S05]  /*1e80*/  EXIT ;  /* 0x000000000000794d */ /* 0x000fea0003800000 */
.L_x_0:
[----:B------:R-:W-:-:S00]  /*1e90*/  BRA `(.L_x_0) ;  /* 0xfffffffc00fc7947 */ /* 0x000fc0000383ffff */
[----:B------:R-:W-:-:S00]  /*1ea0*/  NOP ;  /* 0x0000000000007918 */ /* 0x000fc00000000000 */
        /* <DEDUP_REMOVED lines=13> */
.L_x_1:


//--------------------- .nv.global.init           --------------------------
	.section	.nv.global.init,"aw",@progbits
.nv.global.init:
	.type		_$_str,@object
	.size		_$_str,(_$_str_$_2 - _$_str)
_$_str:
        /*0000*/ 	.byte	0x5f, 0x5f, 0x43, 0x55, 0x44, 0x41, 0x5f, 0x46, 0x54, 0x5a, 0x00
	.type		_$_str_$_2,@object
	.size		_$_str_$_2,(.L_1 - _$_str_$_2)
_$_str_$_2:
        /*000b*/ 	.byte	0x5f, 0x5f, 0x43, 0x55, 0x44, 0x41, 0x5f, 0x50, 0x52, 0x45, 0x43, 0x5f, 0x53, 0x51, 0x52, 0x54
        /*001b*/ 	.byte	0x00
.L_1:


//--------------------- .nv.shared.triton_poi_fused__native_batch_norm_legit_no_training_relu_7 --------------------------
	.section	.nv.shared.triton_poi_fused__native_batch_norm_legit_no_training_relu_7,"aw",@nobits
	.sectionflags	@""
	.align	16
	.zero		1024


//--------------------- .nv.constant0.triton_poi_fused__native_batch_norm_legit_no_training_relu_7 --------------------------
	.section	.nv.constant0.triton_poi_fused__native_batch_norm_legit_no_training_relu_7,"a",@progbits
	.sectionflags	@""
	.align	4
.nv.constant0.triton_poi_fused__native_batch_norm_legit_no_training_relu_7:
	.zero		584
